	.headerflags	@"EF_CUDA_TEXMODE_UNIFIED EF_CUDA_64BIT_ADDRESS EF_CUDA_SM89 EF_CUDA_VIRTUAL_SM(EF_CUDA_SM89)"
	.elftype	@"ET_EXEC"


//--------------------- .nv.info                  --------------------------
	.section	.nv.info,"",@"SHT_CUDA_INFO"
	.align	4


	//----- nvinfo : EIATTR_REGCOUNT
	.align		4
        /*0000*/ 	.byte	0x04, 0x2f
        /*0002*/ 	.short	(.L_1 - .L_0)
	.align		4
.L_0:
        /*0004*/ 	.word	index@(matmul_kernel_0d1d2d3d4d5d6d7c8d9c10d11c)
        /*0008*/ 	.word	0x00000080


	//----- nvinfo : EIATTR_MAX_STACK_SIZE
	.align		4
.L_1:
        /*000c*/ 	.byte	0x04, 0x23
        /*000e*/ 	.short	(.L_3 - .L_2)
	.align		4
.L_2:
        /*0010*/ 	.word	index@(matmul_kernel_0d1d2d3d4d5d6d7c8d9c10d11c)
        /*0014*/ 	.word	0x00000000


	//----- nvinfo : EIATTR_MIN_STACK_SIZE
	.align		4
.L_3:
        /*0018*/ 	.byte	0x04, 0x12
        /*001a*/ 	.short	(.L_5 - .L_4)
	.align		4
.L_4:
        /*001c*/ 	.word	index@(matmul_kernel_0d1d2d3d4d5d6d7c8d9c10d11c)
        /*0020*/ 	.word	0x00000000


	//----- nvinfo : EIATTR_FRAME_SIZE
	.align		4
.L_5:
        /*0024*/ 	.byte	0x04, 0x11
        /*0026*/ 	.short	(.L_7 - .L_6)
	.align		4
.L_6:
        /*0028*/ 	.word	index@(matmul_kernel_0d1d2d3d4d5d6d7c8d9c10d11c)
        /*002c*/ 	.word	0x00000000
.L_7:


//--------------------- .nv.info.matmul_kernel_0d1d2d3d4d5d6d7c8d9c10d11c --------------------------
	.section	.nv.info.matmul_kernel_0d1d2d3d4d5d6d7c8d9c10d11c,"",@"SHT_CUDA_INFO"
	.align	4


	//----- nvinfo : EIATTR_CUDA_API_VERSION
	.align		4
        /*0000*/ 	.byte	0x04, 0x37
        /*0002*/ 	.short	(.L_9 - .L_8)
.L_8:
        /*0004*/ 	.word	0x00000079


	//----- nvinfo : EIATTR_PARAM_CBANK
	.align		4
.L_9:
        /*0008*/ 	.byte	0x04, 0x0a
        /*000a*/ 	.short	(.L_11 - .L_10)
	.align		4
.L_10:
        /*000c*/ 	.word	index@(.nv.constant0.matmul_kernel_0d1d2d3d4d5d6d7c8d9c10d11c)
        /*0010*/ 	.short	0x0160
        /*0012*/ 	.short	0x0030


	//----- nvinfo : EIATTR_CBANK_PARAM_SIZE
	.align		4
.L_11:
        /*0014*/ 	.byte	0x03, 0x19
        /*0016*/ 	.short	0x0030


	//----- nvinfo : EIATTR_KPARAM_INFO
	.align		4
        /*0018*/ 	.byte	0x04, 0x17
        /*001a*/ 	.short	(.L_13 - .L_12)
.L_12:
        /*001c*/ 	.word	0x00000000
        /*0020*/ 	.short	0x0008
        /*0022*/ 	.short	0x002c
        /*0024*/ 	.byte	0x00, 0xf0, 0x11, 0x00


	//----- nvinfo : EIATTR_KPARAM_INFO
	.align		4
.L_13:
        /*0028*/ 	.byte	0x04, 0x17
        /*002a*/ 	.short	(.L_15 - .L_14)
.L_14:
        /*002c*/ 	.word	0x00000000
        /*0030*/ 	.short	0x0007
        /*0032*/ 	.short	0x0028
        /*0034*/ 	.byte	0x00, 0xf0, 0x11, 0x00


	//----- nvinfo : EIATTR_KPARAM_INFO
	.align		4
.L_15:
        /*0038*/ 	.byte	0x04, 0x17
        /*003a*/ 	.short	(.L_17 - .L_16)
.L_16:
        /*003c*/ 	.word	0x00000000
        /*0040*/ 	.short	0x0006
        /*0042*/ 	.short	0x0024
        /*0044*/ 	.byte	0x00, 0xf0, 0x11, 0x00


	//----- nvinfo : EIATTR_KPARAM_INFO
	.align		4
.L_17:
        /*0048*/ 	.byte	0x04, 0x17
        /*004a*/ 	.short	(.L_19 - .L_18)
.L_18:
        /*004c*/ 	.word	0x00000000
        /*0050*/ 	.short	0x0005
        /*0052*/ 	.short	0x0020
        /*0054*/ 	.byte	0x00, 0xf0, 0x11, 0x00


	//----- nvinfo : EIATTR_KPARAM_INFO
	.align		4
.L_19:
        /*0058*/ 	.byte	0x04, 0x17
        /*005a*/ 	.short	(.L_21 - .L_20)
.L_20:
        /*005c*/ 	.word	0x00000000
        /*0060*/ 	.short	0x0004
        /*0062*/ 	.short	0x001c
        /*0064*/ 	.byte	0x00, 0xf0, 0x11, 0x00


	//----- nvinfo : EIATTR_KPARAM_INFO
	.align		4
.L_21:
        /*0068*/ 	.byte	0x04, 0x17
        /*006a*/ 	.short	(.L_23 - .L_22)
.L_22:
        /*006c*/ 	.word	0x00000000
        /*0070*/ 	.short	0x0003
        /*0072*/ 	.short	0x0018
        /*0074*/ 	.byte	0x00, 0xf0, 0x11, 0x00


	//----- nvinfo : EIATTR_KPARAM_INFO
	.align		4
.L_23:
        /*0078*/ 	.byte	0x04, 0x17
        /*007a*/ 	.short	(.L_25 - .L_24)
.L_24:
        /*007c*/ 	.word	0x00000000
        /*0080*/ 	.short	0x0002
        /*0082*/ 	.short	0x0010
        /*0084*/ 	.byte	0x00, 0xf0, 0x21, 0x00


	//----- nvinfo : EIATTR_KPARAM_INFO
	.align		4
.L_25:
        /*0088*/ 	.byte	0x04, 0x17
        /*008a*/ 	.short	(.L_27 - .L_26)
.L_26:
        /*008c*/ 	.word	0x00000000
        /*0090*/ 	.short	0x0001
        /*0092*/ 	.short	0x0008
        /*0094*/ 	.byte	0x00, 0xf0, 0x21, 0x00


	//----- nvinfo : EIATTR_KPARAM_INFO
	.align		4
.L_27:
        /*0098*/ 	.byte	0x04, 0x17
        /*009a*/ 	.short	(.L_29 - .L_28)
.L_28:
        /*009c*/ 	.word	0x00000000
        /*00a0*/ 	.short	0x0000
        /*00a2*/ 	.short	0x0000
        /*00a4*/ 	.byte	0x00, 0xf0, 0x21, 0x00


	//----- nvinfo : EIATTR_MAXREG_COUNT
	.align		4
.L_29:
        /*00a8*/ 	.byte	0x03, 0x1b
        /*00aa*/ 	.short	0x00ff


	//----- nvinfo : EIATTR_EXIT_INSTR_OFFSETS
	.align		4
        /*00ac*/ 	.byte	0x04, 0x1c
        /*00ae*/ 	.short	(.L_31 - .L_30)


	//   ....[0]....
.L_30:
        /*00b0*/ 	.word	0x00002560


	//   ....[1]....
        /*00b4*/ 	.word	0x00002590


	//----- nvinfo : EIATTR_MAX_THREADS
	.align		4
.L_31:
        /*00b8*/ 	.byte	0x04, 0x05
        /*00ba*/ 	.short	(.L_33 - .L_32)
.L_32:
        /*00bc*/ 	.word	0x00000040
        /*00c0*/ 	.word	0x00000001
        /*00c4*/ 	.word	0x00000001
.L_33:


//--------------------- .nv.constant0.matmul_kernel_0d1d2d3d4d5d6d7c8d9c10d11c --------------------------
	.section	.nv.constant0.matmul_kernel_0d1d2d3d4d5d6d7c8d9c10d11c,"a",@progbits
	.align	4
.nv.constant0.matmul_kernel_0d1d2d3d4d5d6d7c8d9c10d11c:
	.zero		400


//--------------------- .text.matmul_kernel_0d1d2d3d4d5d6d7c8d9c10d11c --------------------------
	.section	.text.matmul_kernel_0d1d2d3d4d5d6d7c8d9c10d11c,"ax",@progbits
	.sectionflags	@"SHF_BARRIERS=1"
	.sectioninfo	@"SHI_REGISTERS=128"
	.align	128
        .global         matmul_kernel_0d1d2d3d4d5d6d7c8d9c10d11c
        .type           matmul_kernel_0d1d2d3d4d5d6d7c8d9c10d11c,@function
        .size           matmul_kernel_0d1d2d3d4d5d6d7c8d9c10d11c,(.L_x_3 - matmul_kernel_0d1d2d3d4d5d6d7c8d9c10d11c)
        .other          matmul_kernel_0d1d2d3d4d5d6d7c8d9c10d11c,@"STO_CUDA_ENTRY STV_DEFAULT"
matmul_kernel_0d1d2d3d4d5d6d7c8d9c10d11c:
.text.matmul_kernel_0d1d2d3d4d5d6d7c8d9c10d11c:
[----:B------:R-:W-:-:S02]  /*0000*/  MOV R1, c[0x0][0x28] ;  /* 0x00000a0000017a02 */ /* 0x000fc40000000f00 */
[----:B------:R-:W-:Y:S01]  /*0010*/  IMAD.MOV.U32 R3, RZ, RZ, c[0x0][0x17c] ;  /* 0x00005f00ff037624 */ /* 0x000fe200078e00ff */
[----:B------:R-:W1:Y:S01]  /*0020*/  S2R R7, SR_CTAID.X ;  /* 0x0000000000077919 */ /* 0x000e620000002500 */
[----:B------:R-:W-:Y:S01]  /*0030*/  IMAD.MOV.U32 R107, RZ, RZ, 0x1f ;  /* 0x0000001fff6b7424 */ /* 0x000fe200078e00ff */
[----:B------:R-:W-:Y:S01]  /*0040*/  ULDC UR9, c[0x0][0x180] ;  /* 0x0000600000097ab9 */ /* 0x000fe20000000800 */
[----:B------:R-:W-:Y:S01]  /*0050*/  IMAD.MOV.U32 R71, RZ, RZ, 0x2 ;  /* 0x00000002ff477424 */ /* 0x000fe200078e00ff */
[----:B------:R-:W-:Y:S01]  /*0060*/  IADD3 R3, R3, 0x3f, RZ ;  /* 0x0000003f03037810 */ /* 0x000fe20007ffe0ff */
[----:B------:R-:W-:Y:S01]  /*0070*/  UIADD3 UR6, UR9, -0x20, URZ ;  /* 0xffffffe009067890 */ /* 0x000fe2000fffe03f */
[----:B------:R-:W-:Y:S01]  /*0080*/  IMAD.MOV.U32 R93, RZ, RZ, c[0x0][0x188] ;  /* 0x00006200ff5d7624 */ /* 0x000fe200078e00ff */
[----:B------:R-:W-:Y:S01]  /*0090*/  UIADD3 UR5, UR9, -0x40, URZ ;  /* 0xffffffc009057890 */ /* 0x000fe2000fffe03f */
[----:B------:R-:W-:Y:S01]  /*00a0*/  SHF.R.S32.HI R0, RZ, 0x1f, R3 ;  /* 0x0000001fff007819 */ /* 0x000fe20000011403 */
[----:B------:R-:W-:Y:S01]  /*00b0*/  ULDC.64 UR10, c[0x0][0x118] ;  /* 0x00004600000a7ab9 */ /* 0x000fe20000000a00 */
[----:B------:R-:W-:Y:S01]  /*00c0*/  CS2R R22, SRZ ;  /* 0x0000000000167805 */ /* 0x000fe2000001ff00 */
[----:B------:R-:W-:Y:S01]  /*00d0*/  UIADD3 UR4, UR9, -0x60, URZ ;  /* 0xffffffa009047890 */ /* 0x000fe2000fffe03f */
[----:B------:R-:W-:Y:S01]  /*00e0*/  LEA.HI R0, R0, R3, RZ, 0x6 ;  /* 0x0000000300007211 */ /* 0x000fe200078f30ff */
[----:B------:R-:W-:Y:S01]  /*00f0*/  CS2R R24, SRZ ;  /* 0x0000000000187805 */ /* 0x000fe2000001ff00 */
[----:B------:R-:W-:Y:S01]  /*0100*/  CS2R R26, SRZ ;  /* 0x00000000001a7805 */ /* 0x000fe2000001ff00 */
[----:B------:R-:W-:Y:S01]  /*0110*/  CS2R R28, SRZ ;  /* 0x00000000001c7805 */ /* 0x000fe2000001ff00 */
[----:B------:R-:W-:Y:S01]  /*0120*/  SHF.R.S32.HI R8, RZ, 0x6, R0 ;  /* 0x00000006ff087819 */ /* 0x000fe20000011400 */
[----:B------:R-:W-:Y:S01]  /*0130*/  CS2R R30, SRZ ;  /* 0x00000000001e7805 */ /* 0x000fe2000001ff00 */
[----:B------:R-:W-:Y:S01]  /*0140*/  CS2R R32, SRZ ;  /* 0x0000000000207805 */ /* 0x000fe2000001ff00 */
[----:B------:R-:W-:-:S02]  /*0150*/  CS2R R34, SRZ ;  /* 0x0000000000227805 */ /* 0x000fc4000001ff00 */
[----:B------:R-:W-:Y:S01]  /*0160*/  IMAD.SHL.U32 R8, R8, 0x8, RZ ;  /* 0x0000000808087824 */ /* 0x000fe200078e00ff */
[----:B-1----:R-:W-:-:S04]  /*0170*/  IABS R13, R7 ;  /* 0x00000007000d7213 */ /* 0x002fc80000000000 */
[-C--:B------:R-:W-:Y:S02]  /*0180*/  IABS R3, R8.reuse ;  /* 0x0000000800037213 */ /* 0x080fe40000000000 */
[----:B------:R-:W-:Y:S02]  /*0190*/  IABS R0, R8 ;  /* 0x0000000800007213 */ /* 0x000fe40000000000 */
[----:B------:R-:W1:Y:S03]  /*01a0*/  I2F.RP R6, R3 ;  /* 0x0000000300067306 */ /* 0x000e660000209400 */
[----:B------:R-:W-:-:S05]  /*01b0*/  IMAD.MOV R0, RZ, RZ, -R0 ;  /* 0x000000ffff007224 */ /* 0x000fca00078e0a00 */
[----:B-1----:R-:W1:Y:S02]  /*01c0*/  MUFU.RCP R4, R6 ;  /* 0x0000000600047308 */ /* 0x002e640000001000 */
[----:B-1----:R-:W-:-:S06]  /*01d0*/  IADD3 R4, R4, 0xffffffe, RZ ;  /* 0x0ffffffe04047810 */ /* 0x002fcc0007ffe0ff */
[----:B------:R-:W1:Y:S02]  /*01e0*/  F2I.FTZ.U32.TRUNC.NTZ R5, R4 ;  /* 0x0000000400057305 */ /* 0x000e64000021f000 */
[----:B-1----:R-:W-:Y:S02]  /*01f0*/  IMAD.MOV R2, RZ, RZ, -R5 ;  /* 0x000000ffff027224 */ /* 0x002fe400078e0a05 */
[----:B------:R-:W-:Y:S02]  /*0200*/  IMAD.MOV.U32 R4, RZ, RZ, RZ ;  /* 0x000000ffff047224 */ /* 0x000fe400078e00ff */
[----:B------:R-:W-:-:S04]  /*0210*/  IMAD R2, R2, R3, RZ ;  /* 0x0000000302027224 */ /* 0x000fc800078e02ff */
[----:B------:R-:W-:Y:S01]  /*0220*/  IMAD.HI.U32 R2, R5, R2, R4 ;  /* 0x0000000205027227 */ /* 0x000fe200078e0004 */
[----:B------:R-:W-:-:S04]  /*0230*/  IABS R4, c[0x0][0x178] ;  /* 0x00005e0000047a13 */ /* 0x000fc80000000000 */
[----:B------:R-:W1:Y:S01]  /*0240*/  I2F.RP R9, R4 ;  /* 0x0000000400097306 */ /* 0x000e620000209400 */
[----:B------:R-:W-:-:S04]  /*0250*/  IMAD.HI.U32 R6, R2, R13, RZ ;  /* 0x0000000d02067227 */ /* 0x000fc800078e00ff */
[----:B------:R-:W-:-:S05]  /*0260*/  IMAD R0, R6, R0, R13 ;  /* 0x0000000006007224 */ /* 0x000fca00078e020d */
[----:B------:R-:W-:Y:S01]  /*0270*/  ISETP.GT.U32.AND P1, PT, R3, R0, PT ;  /* 0x000000000300720c */ /* 0x000fe20003f24070 */
[----:B-1----:R-:W-:-:S12]  /*0280*/  MUFU.RCP R9, R9 ;  /* 0x0000000900097308 */ /* 0x002fd80000001000 */
[----:B------:R-:W-:Y:S01]  /*0290*/  @!P1 IMAD.IADD R0, R0, 0x1, -R3 ;  /* 0x0000000100009824 */ /* 0x000fe200078e0a03 */
[----:B------:R-:W-:Y:S02]  /*02a0*/  @!P1 IADD3 R6, R6, 0x1, RZ ;  /* 0x0000000106069810 */ /* 0x000fe40007ffe0ff */
[----:B------:R-:W-:Y:S02]  /*02b0*/  ISETP.NE.AND P1, PT, R8, RZ, PT ;  /* 0x000000ff0800720c */ /* 0x000fe40003f25270 */
[----:B------:R-:W-:Y:S02]  /*02c0*/  ISETP.GE.U32.AND P2, PT, R0, R3, PT ;  /* 0x000000030000720c */ /* 0x000fe40003f46070 */
[----:B------:R-:W-:-:S04]  /*02d0*/  LOP3.LUT R0, R7, R8, RZ, 0x3c, !PT ;  /* 0x0000000807007212 */ /* 0x000fc800078e3cff */
[----:B------:R-:W-:Y:S02]  /*02e0*/  ISETP.GE.AND P0, PT, R0, RZ, PT ;  /* 0x000000ff0000720c */ /* 0x000fe40003f06270 */
[C---:B------:R-:W-:Y:S02]  /*02f0*/  IADD3 R0, R107.reuse, c[0x0][0x178], RZ ;  /* 0x00005e006b007a10 */ /* 0x040fe40007ffe0ff */
[----:B------:R-:W-:Y:S02]  /*0300*/  IADD3 R107, R107, c[0x0][0x180], RZ ;  /* 0x000060006b6b7a10 */ /* 0x000fe40007ffe0ff */
[----:B------:R-:W-:Y:S02]  /*0310*/  SHF.R.S32.HI R3, RZ, 0x1f, R0 ;  /* 0x0000001fff037819 */ /* 0x000fe40000011400 */
[----:B------:R-:W-:Y:S02]  /*0320*/  @P2 IADD3 R6, R6, 0x1, RZ ;  /* 0x0000000106062810 */ /* 0x000fe40007ffe0ff */
[----:B------:R-:W-:-:S02]  /*0330*/  LEA.HI R3, R3, R0, RZ, 0x5 ;  /* 0x0000000003037211 */ /* 0x000fc400078f28ff */
[C---:B------:R-:W-:Y:S01]  /*0340*/  ISETP.GT.AND P5, PT, R107.reuse, 0x1f, PT ;  /* 0x0000001f6b00780c */ /* 0x040fe20003fa4270 */
[----:B------:R-:W-:Y:S01]  /*0350*/  @!P0 IMAD.MOV R6, RZ, RZ, -R6 ;  /* 0x000000ffff068224 */ /* 0x000fe200078e0a06 */
[----:B------:R-:W-:Y:S02]  /*0360*/  @!P1 LOP3.LUT R6, RZ, R8, RZ, 0x33, !PT ;  /* 0x00000008ff069212 */ /* 0x000fe400078e33ff */
[----:B------:R-:W-:-:S03]  /*0370*/  ISETP.GT.AND P4, PT, R107, 0x3f, PT ;  /* 0x0000003f6b00780c */ /* 0x000fc60003f84270 */
[----:B------:R-:W-:Y:S02]  /*0380*/  IMAD.SHL.U32 R70, R6, 0x8, RZ ;  /* 0x0000000806467824 */ /* 0x000fe400078e00ff */
[----:B------:R-:W-:-:S03]  /*0390*/  IMAD.MOV R6, RZ, RZ, -R6 ;  /* 0x000000ffff067224 */ /* 0x000fc600078e0a06 */
[----:B------:R-:W-:Y:S01]  /*03a0*/  LEA.HI.SX32 R3, R3, -R70, 0x1b ;  /* 0x8000004603037211 */ /* 0x000fe200078fdaff */
[----:B------:R-:W-:-:S03]  /*03b0*/  IMAD R8, R8, R6, R7 ;  /* 0x0000000608087224 */ /* 0x000fc600078e0207 */
[----:B------:R-:W-:Y:S02]  /*03c0*/  IMNMX R3, R3, 0x8, PT ;  /* 0x0000000803037817 */ /* 0x000fe40003800200 */
[----:B------:R-:W-:Y:S02]  /*03d0*/  IABS R6, R8 ;  /* 0x0000000800067213 */ /* 0x000fe40000000000 */
[----:B------:R-:W-:Y:S02]  /*03e0*/  IABS R5, R3 ;  /* 0x0000000300057213 */ /* 0x000fe40000000000 */
[----:B------:R-:W-:Y:S02]  /*03f0*/  ISETP.NE.AND P3, PT, R3, RZ, PT ;  /* 0x000000ff0300720c */ /* 0x000fe40003f65270 */
[----:B------:R-:W1:Y:S08]  /*0400*/  I2F.RP R2, R5 ;  /* 0x0000000500027306 */ /* 0x000e700000209400 */
[----:B-1----:R-:W1:Y:S02]  /*0410*/  MUFU.RCP R10, R2 ;  /* 0x00000002000a7308 */ /* 0x002e640000001000 */
[----:B-1----:R-:W-:-:S06]  /*0420*/  IADD3 R10, R10, 0xffffffe, RZ ;  /* 0x0ffffffe0a0a7810 */ /* 0x002fcc0007ffe0ff */
[----:B------:R-:W1:Y:S02]  /*0430*/  F2I.FTZ.U32.TRUNC.NTZ R11, R10 ;  /* 0x0000000a000b7305 */ /* 0x000e64000021f000 */
[----:B-1----:R-:W-:Y:S02]  /*0440*/  IMAD.MOV R0, RZ, RZ, -R11 ;  /* 0x000000ffff007224 */ /* 0x002fe400078e0a0b */
[----:B------:R-:W-:Y:S02]  /*0450*/  IMAD.MOV.U32 R10, RZ, RZ, RZ ;  /* 0x000000ffff0a7224 */ /* 0x000fe400078e00ff */
[----:B------:R-:W-:Y:S01]  /*0460*/  IMAD R69, R0, R5, RZ ;  /* 0x0000000500457224 */ /* 0x000fe200078e02ff */
[----:B------:R-:W-:-:S03]  /*0470*/  IABS R0, R3 ;  /* 0x0000000300007213 */ /* 0x000fc60000000000 */
[----:B------:R-:W-:Y:S01]  /*0480*/  IMAD.HI.U32 R69, R11, R69, R10 ;  /* 0x000000450b457227 */ /* 0x000fe200078e000a */
[----:B------:R-:W-:-:S03]  /*0490*/  IABS R11, c[0x0][0x17c] ;  /* 0x00005f00000b7a13 */ /* 0x000fc60000000000 */
[----:B------:R-:W-:Y:S01]  /*04a0*/  IMAD.MOV R0, RZ, RZ, -R0 ;  /* 0x000000ffff007224 */ /* 0x000fe200078e0a00 */
[----:B------:R-:W1:Y:S01]  /*04b0*/  I2F.RP R2, R11 ;  /* 0x0000000b00027306 */ /* 0x000e620000209400 */
[----:B------:R-:W-:-:S04]  /*04c0*/  IMAD.HI.U32 R10, R69, R13, RZ ;  /* 0x0000000d450a7227 */ /* 0x000fc800078e00ff */
[----:B------:R-:W-:Y:S01]  /*04d0*/  IMAD R13, R10, R0, R13 ;  /* 0x000000000a0d7224 */ /* 0x000fe200078e020d */
[----:B------:R-:W-:Y:S01]  /*04e0*/  IADD3 R10, R9, 0xffffffe, RZ ;  /* 0x0ffffffe090a7810 */ /* 0x000fe20007ffe0ff */
[----:B------:R-:W-:-:S03]  /*04f0*/  IMAD.HI.U32 R69, R69, R6, RZ ;  /* 0x0000000645457227 */ /* 0x000fc600078e00ff */
[----:B------:R-:W-:Y:S01]  /*0500*/  ISETP.GT.U32.AND P0, PT, R5, R13, PT ;  /* 0x0000000d0500720c */ /* 0x000fe20003f04070 */
[----:B------:R-:W-:Y:S01]  /*0510*/  IMAD R6, R69, R0, R6 ;  /* 0x0000000045067224 */ /* 0x000fe200078e0206 */
[----:B------:R-:W-:Y:S01]  /*0520*/  F2I.FTZ.U32.TRUNC.NTZ R9, R10 ;  /* 0x0000000a00097305 */ /* 0x000fe2000021f000 */
[----:B------:R-:W2:Y:S03]  /*0530*/  S2R R0, SR_TID.X ;  /* 0x0000000000007919 */ /* 0x000ea60000002100 */
[----:B------:R-:W-:-:S04]  /*0540*/  ISETP.GT.U32.AND P1, PT, R5, R6, PT ;  /* 0x000000060500720c */ /* 0x000fc80003f24070 */
[----:B-1----:R-:W1:Y:S03]  /*0550*/  MUFU.RCP R2, R2 ;  /* 0x0000000200027308 */ /* 0x002e660000001000 */
[----:B------:R-:W-:Y:S01]  /*0560*/  @!P0 IMAD.IADD R13, R13, 0x1, -R5 ;  /* 0x000000010d0d8824 */ /* 0x000fe200078e0a05 */
[----:B------:R-:W-:-:S04]  /*0570*/  ISETP.GE.AND P0, PT, R7, RZ, PT ;  /* 0x000000ff0700720c */ /* 0x000fc80003f06270 */
[----:B------:R-:W-:Y:S01]  /*0580*/  ISETP.GT.U32.AND P2, PT, R5, R13, PT ;  /* 0x0000000d0500720c */ /* 0x000fe20003f44070 */
[----:B------:R-:W-:Y:S01]  /*0590*/  @!P1 IMAD.IADD R6, R6, 0x1, -R5 ;  /* 0x0000000106069824 */ /* 0x000fe200078e0a05 */
[----:B------:R-:W-:Y:S02]  /*05a0*/  @!P1 IADD3 R69, R69, 0x1, RZ ;  /* 0x0000000145459810 */ /* 0x000fe40007ffe0ff */
[----:B-1----:R-:W-:Y:S01]  /*05b0*/  IADD3 R7, R2, 0xffffffe, RZ ;  /* 0x0ffffffe02077810 */ /* 0x002fe20007ffe0ff */
[----:B--2---:R-:W-:Y:S01]  /*05c0*/  IMAD.SHL.U32 R17, R0, 0x8, RZ ;  /* 0x0000000800117824 */ /* 0x004fe200078e00ff */
[-C--:B------:R-:W-:Y:S02]  /*05d0*/  LOP3.LUT R2, RZ, R3.reuse, RZ, 0x33, !PT ;  /* 0x00000003ff027212 */ /* 0x080fe400078e33ff */
[----:B------:R-:W-:-:S05]  /*05e0*/  LOP3.LUT R3, R8, R3, RZ, 0x3c, !PT ;  /* 0x0000000308037212 */ /* 0x000fca00078e3cff */
[----:B------:R-:W-:Y:S01]  /*05f0*/  @!P2 IMAD.IADD R13, R13, 0x1, -R5 ;  /* 0x000000010d0da824 */ /* 0x000fe200078e0a05 */
[----:B------:R-:W1:Y:S01]  /*0600*/  F2I.FTZ.U32.TRUNC.NTZ R7, R7 ;  /* 0x0000000700077305 */ /* 0x000e62000021f000 */
[----:B------:R-:W-:Y:S01]  /*0610*/  ISETP.GE.U32.AND P2, PT, R6, R5, PT ;  /* 0x000000050600720c */ /* 0x000fe20003f46070 */
[----:B------:R-:W-:Y:S01]  /*0620*/  IMAD.MOV R5, RZ, RZ, -R9 ;  /* 0x000000ffff057224 */ /* 0x000fe200078e0a09 */
[--C-:B------:R-:W-:Y:S01]  /*0630*/  SHF.R.U32.HI R83, RZ, 0x2, R0.reuse ;  /* 0x00000002ff537819 */ /* 0x100fe20000011600 */
[----:B------:R-:W-:Y:S01]  /*0640*/  @!P0 IMAD.MOV R13, RZ, RZ, -R13 ;  /* 0x000000ffff0d8224 */ /* 0x000fe200078e0a0d */
[----:B------:R-:W-:Y:S01]  /*0650*/  ISETP.GE.AND P0, PT, R3, RZ, PT ;  /* 0x000000ff0300720c */ /* 0x000fe20003f06270 */
[----:B------:R-:W-:Y:S01]  /*0660*/  IMAD.MOV.U32 R3, RZ, RZ, R5 ;  /* 0x000000ffff037224 */ /* 0x000fe200078e0005 */
[----:B------:R-:W-:Y:S01]  /*0670*/  SHF.R.U32.HI R10, RZ, 0x2, R0 ;  /* 0x00000002ff0a7819 */ /* 0x000fe20000011600 */
[----:B------:R-:W-:Y:S01]  /*0680*/  IMAD.MOV.U32 R8, RZ, RZ, RZ ;  /* 0x000000ffff087224 */ /* 0x000fe200078e00ff */
[----:B------:R-:W-:Y:S01]  /*0690*/  SEL R13, R2, R13, !P3 ;  /* 0x0000000d020d7207 */ /* 0x000fe20005800000 */
[----:B------:R-:W-:Y:S01]  /*06a0*/  IMAD R3, R3, R4, RZ ;  /* 0x0000000403037224 */ /* 0x000fe200078e02ff */
[----:B------:R-:W-:-:S02]  /*06b0*/  SGXT.U32 R83, R83, 0x3 ;  /* 0x000000035353781a */ /* 0x000fc40000000000 */
[----:B------:R-:W-:Y:S01]  /*06c0*/  LOP3.LUT R82, R0, 0x7, RZ, 0xc0, !PT ;  /* 0x0000000700527812 */ /* 0x000fe200078ec0ff */
[----:B------:R-:W-:Y:S01]  /*06d0*/  IMAD.IADD R70, R70, 0x1, R13 ;  /* 0x0000000146467824 */ /* 0x000fe200078e020d */
[----:B------:R-:W-:Y:S01]  /*06e0*/  LOP3.LUT R5, R83, 0x18, R10, 0xf8, !PT ;  /* 0x0000001853057812 */ /* 0x000fe200078ef80a */
[----:B-1----:R-:W-:Y:S01]  /*06f0*/  IMAD.MOV R6, RZ, RZ, -R7 ;  /* 0x000000ffff067224 */ /* 0x002fe200078e0a07 */
[----:B------:R-:W-:Y:S01]  /*0700*/  @P2 IADD3 R69, R69, 0x1, RZ ;  /* 0x0000000145452810 */ /* 0x000fe20007ffe0ff */
[----:B------:R-:W-:Y:S01]  /*0710*/  IMAD.SHL.U32 R70, R70, 0x20, RZ ;  /* 0x0000002046467824 */ /* 0x000fe200078e00ff */
[----:B------:R-:W-:Y:S01]  /*0720*/  SHF.R.U32.HI R81, RZ, 0x5, R0 ;  /* 0x00000005ff517819 */ /* 0x000fe20000011600 */
[----:B------:R-:W-:Y:S01]  /*0730*/  IMAD.HI.U32 R9, R9, R3, R8 ;  /* 0x0000000309097227 */ /* 0x000fe200078e0008 */
[----:B------:R-:W-:Y:S02]  /*0740*/  LOP3.LUT R80, R0, 0x3, RZ, 0xc0, !PT ;  /* 0x0000000300507812 */ /* 0x000fe400078ec0ff */
[----:B------:R-:W-:Y:S01]  /*0750*/  LOP3.LUT R8, R70, R5, RZ, 0xfc, !PT ;  /* 0x0000000546087212 */ /* 0x000fe200078efcff */
[----:B------:R-:W-:Y:S01]  /*0760*/  IMAD R15, R6, R11, RZ ;  /* 0x0000000b060f7224 */ /* 0x000fe200078e02ff */
[----:B------:R-:W-:Y:S01]  /*0770*/  SGXT.U32 R81, R81, 0x3 ;  /* 0x000000035151781a */ /* 0x000fe20000000000 */
[----:B------:R-:W-:Y:S01]  /*0780*/  IMAD.MOV.U32 R6, RZ, RZ, RZ ;  /* 0x000000ffff067224 */ /* 0x000fe200078e00ff */
[----:B------:R-:W-:Y:S01]  /*0790*/  IADD3 R3, R8, 0x10, RZ ;  /* 0x0000001008037810 */ /* 0x000fe20007ffe0ff */
[----:B------:R-:W-:Y:S01]  /*07a0*/  @!P0 IMAD.MOV R69, RZ, RZ, -R69 ;  /* 0x000000ffff458224 */ /* 0x000fe200078e0a45 */
[----:B------:R-:W-:Y:S01]  /*07b0*/  LOP3.LUT R76, R17, 0x18, R0, 0x48, !PT ;  /* 0x00000018114c7812 */ /* 0x000fe200078e4800 */
[----:B------:R-:W-:Y:S01]  /*07c0*/  IMAD.HI.U32 R15, R7, R15, R6 ;  /* 0x0000000f070f7227 */ /* 0x000fe200078e0006 */
[----:B------:R-:W-:-:S02]  /*07d0*/  IABS R7, R8 ;  /* 0x0000000800077213 */ /* 0x000fc40000000000 */
[----:B------:R-:W-:Y:S01]  /*07e0*/  IABS R6, R3 ;  /* 0x0000000300067213 */ /* 0x000fe20000000000 */
[----:B------:R-:W-:Y:S01]  /*07f0*/  IMAD.SHL.U32 R82, R82, 0x8, RZ ;  /* 0x0000000852527824 */ /* 0x000fe200078e00ff */
[----:B------:R-:W-:Y:S01]  /*0800*/  SEL R69, R2, R69, !P3 ;  /* 0x0000004502457207 */ /* 0x000fe20005800000 */
[----:B------:R-:W-:Y:S01]  /*0810*/  IMAD.HI.U32 R13, R9, R7, RZ ;  /* 0x00000007090d7227 */ /* 0x000fe200078e00ff */
[--C-:B------:R-:W-:Y:S02]  /*0820*/  SHF.R.U32.HI R2, RZ, 0x3, R0.reuse ;  /* 0x00000003ff027819 */ /* 0x100fe40000011600 */
[----:B------:R-:W-:Y:S01]  /*0830*/  ISETP.GT.AND P3, PT, R107, 0x5f, PT ;  /* 0x0000005f6b00780c */ /* 0x000fe20003f64270 */
[----:B------:R-:W-:Y:S01]  /*0840*/  IMAD.HI.U32 R9, R9, R6, RZ ;  /* 0x0000000609097227 */ /* 0x000fe200078e00ff */
[----:B------:R-:W-:Y:S02]  /*0850*/  SGXT.U32 R2, R2, 0x2 ;  /* 0x000000020202781a */ /* 0x000fe40000000000 */
[--C-:B------:R-:W-:Y:S01]  /*0860*/  SHF.R.U32.HI R60, RZ, 0x4, R0.reuse ;  /* 0x00000004ff3c7819 */ /* 0x100fe20000011600 */
[----:B------:R-:W-:Y:S01]  /*0870*/  IMAD.MOV R9, RZ, RZ, -R9 ;  /* 0x000000ffff097224 */ /* 0x000fe200078e0a09 */
[----:B------:R-:W-:Y:S01]  /*0880*/  SHF.R.U32.HI R53, RZ, 0x1, R0 ;  /* 0x00000001ff357819 */ /* 0x000fe20000011600 */
[----:B------:R-:W-:Y:S01]  /*0890*/  IMAD R69, R69, 0x40, R82 ;  /* 0x0000004045457824 */ /* 0x000fe200078e0252 */
[----:B------:R-:W-:Y:S01]  /*08a0*/  SGXT.U32 R60, R60, 0x1 ;  /* 0x000000013c3c781a */ /* 0x000fe20000000000 */
[----:B------:R-:W-:Y:S01]  /*08b0*/  IMAD.MOV R13, RZ, RZ, -R13 ;  /* 0x000000ffff0d7224 */ /* 0x000fe200078e0a0d */
[----:B------:R-:W-:Y:S01]  /*08c0*/  SGXT.U32 R53, R53, 0x2 ;  /* 0x000000023535781a */ /* 0x000fe20000000000 */
[----:B------:R-:W-:Y:S01]  /*08d0*/  IMAD R9, R4, R9, R6 ;  /* 0x0000000904097224 */ /* 0x000fe200078e0206 */
[----:B------:R-:W-:Y:S01]  /*08e0*/  IABS R84, R69 ;  /* 0x0000004500547213 */ /* 0x000fe20000000000 */
[----:B------:R-:W-:Y:S01]  /*08f0*/  IMAD.SHL.U32 R79, R81, 0x4, RZ ;  /* 0x00000004514f7824 */ /* 0x000fe200078e00ff */
[----:B------:R-:W-:Y:S01]  /*0900*/  LOP3.LUT R58, R60, R53, RZ, 0x3c, !PT ;  /* 0x000000353c3a7212 */ /* 0x000fe200078e3cff */
[C---:B------:R-:W-:Y:S01]  /*0910*/  IMAD R13, R4.reuse, R13, R7 ;  /* 0x0000000d040d7224 */ /* 0x040fe200078e0207 */
[----:B------:R-:W-:Y:S01]  /*0920*/  ISETP.GT.U32.AND P1, PT, R4, R9, PT ;  /* 0x000000090400720c */ /* 0x000fe20003f24070 */
[----:B------:R-:W-:Y:S01]  /*0930*/  IMAD.SHL.U32 R78, R80, 0x8, RZ ;  /* 0x00000008504e7824 */ /* 0x000fe200078e00ff */
[----:B------:R-:W-:Y:S01]  /*0940*/  LOP3.LUT R79, R79, R2, RZ, 0xfc, !PT ;  /* 0x000000024f4f7212 */ /* 0x000fe200078efcff */
[----:B------:R-:W-:Y:S01]  /*0950*/  IMAD.HI.U32 R2, R15, R84, RZ ;  /* 0x000000540f027227 */ /* 0x000fe200078e00ff */
[----:B------:R-:W-:-:S02]  /*0960*/  ISETP.GT.U32.AND P2, PT, R4, R13, PT ;  /* 0x0000000d0400720c */ /* 0x000fc40003f44070 */
[C---:B------:R-:W-:Y:S01]  /*0970*/  ISETP.GE.AND P0, PT, R78.reuse, c[0x0][0x180], PT ;  /* 0x000060004e007a0c */ /* 0x040fe20003f06270 */
[----:B------:R-:W-:Y:S01]  /*0980*/  IMAD.MOV R2, RZ, RZ, -R2 ;  /* 0x000000ffff027224 */ /* 0x000fe200078e0a02 */
[----:B------:R-:W-:Y:S01]  /*0990*/  SEL R7, RZ, 0x10, !P3 ;  /* 0x00000010ff077807 */ /* 0x000fe20005800000 */
[----:B------:R-:W-:Y:S01]  /*09a0*/  IMAD R76, R5, 0x20, R76 ;  /* 0x00000020054c7824 */ /* 0x000fe200078e024c */
[----:B------:R-:W-:Y:S01]  /*09b0*/  SEL R5, RZ, 0x10, !P4 ;  /* 0x00000010ff057807 */ /* 0x000fe20006000000 */
[----:B------:R-:W-:Y:S01]  /*09c0*/  IMAD R84, R11, R2, R84 ;  /* 0x000000020b547224 */ /* 0x000fe200078e0254 */
[----:B------:R-:W-:Y:S01]  /*09d0*/  SEL R2, RZ, 0x10, !P5 ;  /* 0x00000010ff027807 */ /* 0x000fe20006800000 */
[--C-:B------:R-:W-:Y:S01]  /*09e0*/  @!P1 IMAD.IADD R9, R9, 0x1, -R4.reuse ;  /* 0x0000000109099824 */ /* 0x100fe200078e0a04 */
[----:B------:R-:W-:Y:S01]  /*09f0*/  ISETP.GE.AND P1, PT, R78, UR6, PT ;  /* 0x000000064e007c0c */ /* 0x000fe2000bf26270 */
[----:B------:R-:W-:Y:S01]  /*0a00*/  IMAD.SHL.U32 R76, R76, 0x2, RZ ;  /* 0x000000024c4c7824 */ /* 0x000fe200078e00ff */
[----:B------:R-:W-:Y:S01]  /*0a10*/  SEL R6, R2, RZ, !P0 ;  /* 0x000000ff02067207 */ /* 0x000fe20004000000 */
[----:B------:R-:W-:Y:S01]  /*0a20*/  @!P2 IMAD.IADD R13, R13, 0x1, -R4 ;  /* 0x000000010d0da824 */ /* 0x000fe200078e0a04 */
[----:B------:R-:W-:Y:S01]  /*0a30*/  ISETP.GT.U32.AND P0, PT, R4, R9, PT ;  /* 0x000000090400720c */ /* 0x000fe20003f04070 */
[----:B------:R-:W-:Y:S01]  /*0a40*/  IMAD.SHL.U32 R55, R60, 0x2, RZ ;  /* 0x000000023c377824 */ /* 0x000fe200078e00ff */
[----:B------:R-:W-:Y:S01]  /*0a50*/  ISETP.NE.U32.AND P4, PT, R6, RZ, PT ;  /* 0x000000ff0600720c */ /* 0x000fe20003f85070 */
[----:B------:R-:W-:Y:S01]  /*0a60*/  IMAD.SHL.U32 R58, R58, 0x10, RZ ;  /* 0x000000103a3a7824 */ /* 0x000fe200078e00ff */
[----:B------:R-:W-:-:S02]  /*0a70*/  ISETP.GT.U32.AND P2, PT, R4, R13, PT ;  /* 0x0000000d0400720c */ /* 0x000fc40003f44070 */
[----:B------:R-:W-:Y:S02]  /*0a80*/  SEL R6, R5, RZ, !P1 ;  /* 0x000000ff05067207 */ /* 0x000fe40004800000 */
[----:B------:R-:W-:Y:S02]  /*0a90*/  ISETP.GE.AND P5, PT, R78, UR5, PT ;  /* 0x000000054e007c0c */ /* 0x000fe4000bfa6270 */
[----:B------:R-:W-:Y:S02]  /*0aa0*/  ISETP.GE.AND P3, PT, R8, RZ, PT ;  /* 0x000000ff0800720c */ /* 0x000fe40003f66270 */
[----:B------:R-:W-:Y:S01]  /*0ab0*/  ISETP.GE.AND P1, PT, R3, RZ, PT ;  /* 0x000000ff0300720c */ /* 0x000fe20003f26270 */
[--C-:B------:R-:W-:Y:S01]  /*0ac0*/  @!P0 IMAD.IADD R9, R9, 0x1, -R4.reuse ;  /* 0x0000000109098824 */ /* 0x100fe200078e0a04 */
[----:B------:R-:W-:Y:S02]  /*0ad0*/  ISETP.GT.U32.AND P6, PT, R11, R84, PT ;  /* 0x000000540b00720c */ /* 0x000fe40003fc4070 */
[----:B------:R-:W-:Y:S01]  /*0ae0*/  SEL R3, R7, RZ, !P5 ;  /* 0x000000ff07037207 */ /* 0x000fe20006800000 */
[----:B------:R-:W-:Y:S01]  /*0af0*/  @!P2 IMAD.IADD R13, R13, 0x1, -R4 ;  /* 0x000000010d0da824 */ /* 0x000fe200078e0a04 */
[----:B------:R-:W-:-:S02]  /*0b00*/  ISETP.NE.AND P2, PT, RZ, c[0x0][0x178], PT ;  /* 0x00005e00ff007a0c */ /* 0x000fc40003f45270 */
[----:B------:R-:W-:Y:S01]  /*0b10*/  ISETP.NE.U32.AND P0, PT, R3, RZ, PT ;  /* 0x000000ff0300720c */ /* 0x000fe20003f05070 */
[----:B------:R-:W-:Y:S01]  /*0b20*/  IMAD.MOV.U32 R3, RZ, RZ, R9 ;  /* 0x000000ffff037224 */ /* 0x000fe200078e0009 */
[----:B------:R-:W-:Y:S01]  /*0b30*/  LOP3.LUT R4, RZ, c[0x0][0x178], RZ, 0x33, !PT ;  /* 0x00005e00ff047a12 */ /* 0x000fe200078e33ff */
[----:B------:R-:W-:Y:S01]  /*0b40*/  @!P3 IMAD.MOV R13, RZ, RZ, -R13 ;  /* 0x000000ffff0db224 */ /* 0x000fe200078e0a0d */
[C---:B------:R-:W-:Y:S01]  /*0b50*/  IADD3 R77, R79.reuse, 0x8, RZ ;  /* 0x000000084f4d7810 */ /* 0x040fe20007ffe0ff */
[----:B------:R-:W-:Y:S01]  /*0b60*/  @!P1 IMAD.MOV R3, RZ, RZ, -R3 ;  /* 0x000000ffff039224 */ /* 0x000fe200078e0a03 */
[C---:B------:R-:W-:Y:S01]  /*0b70*/  ISETP.GE.AND P3, PT, R79.reuse, c[0x0][0x180], PT ;  /* 0x000060004f007a0c */ /* 0x040fe20003f66270 */
[----:B------:R-:W-:Y:S01]  /*0b80*/  @!P6 IMAD.IADD R84, R84, 0x1, -R11 ;  /* 0x000000015454e824 */ /* 0x000fe200078e0a0b */
[----:B------:R-:W-:Y:S02]  /*0b90*/  IADD3 R75, R79, 0x10, RZ ;  /* 0x000000104f4b7810 */ /* 0x000fe40007ffe0ff */
[----:B------:R-:W-:-:S02]  /*0ba0*/  SEL R9, R4, R13, !P2 ;  /* 0x0000000d04097207 */ /* 0x000fc40005000000 */
[----:B------:R-:W-:Y:S02]  /*0bb0*/  SEL R3, R4, R3, !P2 ;  /* 0x0000000304037207 */ /* 0x000fe40005000000 */
[----:B------:R-:W-:Y:S01]  /*0bc0*/  ISETP.NE.U32.AND P5, PT, R6, RZ, PT ;  /* 0x000000ff0600720c */ /* 0x000fe20003fa5070 */
[--C-:B------:R-:W-:Y:S01]  /*0bd0*/  IMAD R54, R9, c[0x0][0x184], R78.reuse ;  /* 0x0000610009367a24 */ /* 0x100fe200078e024e */
[----:B------:R-:W-:Y:S01]  /*0be0*/  ISETP.GE.AND P2, PT, R77, c[0x0][0x180], PT ;  /* 0x000060004d007a0c */ /* 0x000fe20003f46270 */
[----:B------:R-:W-:Y:S01]  /*0bf0*/  IMAD R56, R3, c[0x0][0x184], R78 ;  /* 0x0000610003387a24 */ /* 0x000fe200078e024e */
[----:B------:R-:W-:Y:S01]  /*0c00*/  SEL R6, R2, RZ, !P3 ;  /* 0x000000ff02067207 */ /* 0x000fe20005800000 */
[-C--:B------:R-:W-:Y:S01]  /*0c10*/  IMAD.WIDE R16, R54, R71.reuse, c[0x0][0x160] ;  /* 0x0000580036107625 */ /* 0x080fe200078e0247 */
[----:B------:R-:W-:Y:S02]  /*0c20*/  ISETP.GT.U32.AND P6, PT, R11, R84, PT ;  /* 0x000000540b00720c */ /* 0x000fe40003fc4070 */
[----:B------:R-:W-:Y:S01]  /*0c30*/  ISETP.GE.AND P3, PT, R75, c[0x0][0x180], PT ;  /* 0x000060004b007a0c */ /* 0x000fe20003f66270 */
[----:B------:R-:W-:Y:S01]  /*0c40*/  IMAD.WIDE R14, R56, R71, c[0x0][0x160] ;  /* 0x00005800380e7625 */ /* 0x000fe200078e0247 */
[----:B------:R-:W-:Y:S01]  /*0c50*/  SEL R4, R2, RZ, !P2 ;  /* 0x000000ff02047207 */ /* 0x000fe20005000000 */
[----:B------:R1:W-:Y:S01]  /*0c60*/  LDGSTS.E.BYPASS.LTC128B.128 [R76], [R16.64], P4 ;  /* 0x00000000104c7fae */ /* 0x0003e2000a101d4a */
[----:B------:R-:W-:-:S02]  /*0c70*/  ISETP.NE.U32.AND P2, PT, R6, RZ, PT ;  /* 0x000000ff0600720c */ /* 0x000fc40003f45070 */
[----:B------:R-:W-:Y:S01]  /*0c80*/  ISETP.GE.AND P1, PT, R69, RZ, PT ;  /* 0x000000ff4500720c */ /* 0x000fe20003f26270 */
[----:B------:R2:W-:Y:S01]  /*0c90*/  LDGSTS.E.BYPASS.LTC128B.128 [R76+0x400], [R14.64], P4 ;  /* 0x004000000e4c7fae */ /* 0x0005e2000a101d4a */
[----:B------:R-:W-:Y:S02]  /*0ca0*/  SEL R6, R2, RZ, !P3 ;  /* 0x000000ff02067207 */ /* 0x000fe40005800000 */
[----:B------:R-:W-:Y:S01]  /*0cb0*/  ISETP.NE.AND P3, PT, RZ, c[0x0][0x17c], PT ;  /* 0x00005f00ff007a0c */ /* 0x000fe20003f65270 */
[----:B------:R-:W-:Y:S01]  /*0cc0*/  @!P6 IMAD.IADD R84, R84, 0x1, -R11 ;  /* 0x000000015454e824 */ /* 0x000fe200078e0a0b */
[C---:B------:R-:W-:Y:S01]  /*0cd0*/  LOP3.LUT R74, R79.reuse, R0, RZ, 0x3c, !PT ;  /* 0x000000004f4a7212 */ /* 0x040fe200078e3cff */
[----:B------:R-:W0:Y:S01]  /*0ce0*/  LDGDEPBAR ;  /* 0x00000000000079af */ /* 0x000e220000000000 */
[----:B------:R-:W-:Y:S02]  /*0cf0*/  IADD3 R73, R79, 0x18, RZ ;  /* 0x000000184f497810 */ /* 0x000fe40007ffe0ff */
[----:B------:R-:W-:Y:S01]  /*0d00*/  ISETP.NE.U32.AND P6, PT, R4, RZ, PT ;  /* 0x000000ff0400720c */ /* 0x000fe20003fc5070 */
[----:B------:R-:W-:Y:S01]  /*0d10*/  IMAD.SHL.U32 R74, R74, 0x8, RZ ;  /* 0x000000084a4a7824 */ /* 0x000fe200078e00ff */
[----:B------:R-:W-:Y:S01]  /*0d20*/  ISETP.GT.AND P4, PT, R107, 0x7f, PT ;  /* 0x0000007f6b00780c */ /* 0x000fe20003f84270 */
[----:B------:R-:W-:Y:S01]  /*0d30*/  @!P1 IMAD.MOV R84, RZ, RZ, -R84 ;  /* 0x000000ffff549224 */ /* 0x000fe200078e0a54 */
[----:B------:R-:W-:-:S02]  /*0d40*/  ISETP.NE.U32.AND P1, PT, R6, RZ, PT ;  /* 0x000000ff0600720c */ /* 0x000fc40003f25070 */
[----:B------:R-:W-:Y:S02]  /*0d50*/  LOP3.LUT R74, R74, 0x38, RZ, 0xc0, !PT ;  /* 0x000000384a4a7812 */ /* 0x000fe400078ec0ff */
[----:B------:R-:W-:Y:S02]  /*0d60*/  @!P3 LOP3.LUT R84, RZ, c[0x0][0x17c], RZ, 0x33, !PT ;  /* 0x00005f00ff54ba12 */ /* 0x000fe400078e33ff */
[----:B------:R-:W-:Y:S01]  /*0d70*/  ISETP.GE.AND P3, PT, R73, c[0x0][0x180], PT ;  /* 0x0000600049007a0c */ /* 0x000fe20003f66270 */
[C---:B------:R-:W-:Y:S01]  /*0d80*/  IMAD R74, R79.reuse, 0x40, R74 ;  /* 0x000000404f4a7824 */ /* 0x040fe200078e024a */
[----:B------:R-:W-:Y:S01]  /*0d90*/  SEL R3, RZ, 0x10, !P4 ;  /* 0x00000010ff037807 */ /* 0x000fe20006000000 */
[C---:B------:R-:W-:Y:S01]  /*0da0*/  IMAD R84, R79.reuse, c[0x0][0x188], R84 ;  /* 0x000062004f547a24 */ /* 0x040fe200078e0254 */
[----:B------:R-:W-:Y:S01]  /*0db0*/  SEL R2, R2, RZ, !P3 ;  /* 0x000000ff02027207 */ /* 0x000fe20005800000 */
[----:B------:R-:W-:Y:S01]  /*0dc0*/  IMAD.SHL.U32 R74, R74, 0x2, RZ ;  /* 0x000000024a4a7824 */ /* 0x000fe200078e00ff */
[----:B------:R-:W-:Y:S01]  /*0dd0*/  ISETP.GE.AND P3, PT, R78, UR4, PT ;  /* 0x000000044e007c0c */ /* 0x000fe2000bf66270 */
[----:B------:R-:W-:Y:S01]  /*0de0*/  IMAD.WIDE R18, R84, R71, c[0x0][0x168] ;  /* 0x00005a0054127625 */ /* 0x000fe200078e0247 */
[----:B------:R-:W-:-:S03]  /*0df0*/  ISETP.GE.AND P4, PT, R79, UR6, PT ;  /* 0x000000064f007c0c */ /* 0x000fc6000bf86270 */
[C---:B------:R-:W-:Y:S01]  /*0e00*/  IMAD R86, R93.reuse, 0x8, R84 ;  /* 0x000000085d567824 */ /* 0x040fe200078e0254 */
[----:B------:R3:W-:Y:S01]  /*0e10*/  LDGSTS.E.BYPASS.LTC128B.128 [R74+0x2800], [R18.64], P2 ;  /* 0x02800000124a7fae */ /* 0x0007e20009101d4a */
[----:B------:R-:W-:Y:S02]  /*0e20*/  ISETP.NE.U32.AND P2, PT, R2, RZ, PT ;  /* 0x000000ff0200720c */ /* 0x000fe40003f45070 */
[----:B------:R-:W-:Y:S01]  /*0e30*/  IMAD R88, R93, 0x8, R86 ;  /* 0x000000085d587824 */ /* 0x000fe200078e0256 */
[----:B------:R-:W-:Y:S01]  /*0e40*/  SEL R2, R3, RZ, !P3 ;  /* 0x000000ff03027207 */ /* 0x000fe20005800000 */
[-C--:B------:R-:W-:Y:S01]  /*0e50*/  IMAD.WIDE R12, R86, R71.reuse, c[0x0][0x168] ;  /* 0x00005a00560c7625 */ /* 0x080fe200078e0247 */
[----:B------:R-:W-:Y:S02]  /*0e60*/  ISETP.GE.AND P3, PT, R77, UR6, PT ;  /* 0x000000064d007c0c */ /* 0x000fe4000bf66270 */
[----:B------:R-:W-:Y:S01]  /*0e70*/  SEL R4, R5, RZ, !P4 ;  /* 0x000000ff05047207 */ /* 0x000fe20006000000 */
[----:B------:R-:W-:Y:S01]  /*0e80*/  IMAD R90, R93, 0x8, R88 ;  /* 0x000000085d5a7824 */ /* 0x000fe200078e0258 */
[----:B------:R1:W-:Y:S01]  /*0e90*/  LDGSTS.E.BYPASS.LTC128B.128 [R74+0x2c00], [R12.64], P6 ;  /* 0x02c000000c4a7fae */ /* 0x0003e2000b101d4a */
[----:B------:R-:W-:Y:S01]  /*0ea0*/  IMAD.WIDE R10, R88, R71, c[0x0][0x168] ;  /* 0x00005a00580a7625 */ /* 0x000fe200078e0247 */
[----:B------:R-:W-:-:S02]  /*0eb0*/  ISETP.NE.U32.AND P4, PT, R2, RZ, PT ;  /* 0x000000ff0200720c */ /* 0x000fc40003f85070 */
[----:B------:R-:W-:Y:S01]  /*0ec0*/  SEL R2, R5, RZ, !P3 ;  /* 0x000000ff05027207 */ /* 0x000fe20005800000 */
[----:B------:R-:W-:Y:S01]  /*0ed0*/  IMAD.WIDE R8, R90, R71, c[0x0][0x168] ;  /* 0x00005a005a087625 */ /* 0x000fe200078e0247 */
[----:B------:R2:W-:Y:S01]  /*0ee0*/  LDGSTS.E.BYPASS.LTC128B.128 [R74+0x3000], [R10.64], P1 ;  /* 0x030000000a4a7fae */ /* 0x0005e20008901d4a */
[----:B------:R-:W-:Y:S02]  /*0ef0*/  ISETP.GE.AND P1, PT, R75, UR6, PT ;  /* 0x000000064b007c0c */ /* 0x000fe4000bf26270 */
[----:B------:R-:W-:Y:S01]  /*0f00*/  ISETP.NE.U32.AND P3, PT, R2, RZ, PT ;  /* 0x000000ff0200720c */ /* 0x000fe20003f65070 */
[----:B------:R2:W-:Y:S01]  /*0f10*/  LDGSTS.E.BYPASS.LTC128B.128 [R74+0x3400], [R8.64], P2 ;  /* 0x03400000084a7fae */ /* 0x0005e20009101d4a */
[----:B------:R-:W-:Y:S01]  /*0f20*/  SEL R2, R5, RZ, !P1 ;  /* 0x000000ff05027207 */ /* 0x000fe20004800000 */
[----:B------:R-:W-:Y:S01]  /*0f30*/  IMAD.SHL.U32 R93, R93, 0x20, RZ ;  /* 0x000000205d5d7824 */ /* 0x000fe200078e00ff */
[----:B------:R-:W-:Y:S01]  /*0f40*/  ISETP.GE.AND P2, PT, R73, UR6, PT ;  /* 0x0000000649007c0c */ /* 0x000fe2000bf46270 */
[----:B------:R-:W0:Y:S04]  /*0f50*/  LDGDEPBAR ;  /* 0x00000000000079af */ /* 0x000e280000000000 */
[----:B------:R-:W-:Y:S01]  /*0f60*/  BAR.SYNC.DEFER_BLOCKING 0x0 ;  /* 0x0000000000007b1d */ /* 0x000fe20000010000 */
[----:B------:R-:W-:Y:S01]  /*0f70*/  ISETP.NE.U32.AND P1, PT, R2, RZ, PT ;  /* 0x000000ff0200720c */ /* 0x000fe20003f25070 */
[----:B---3--:R-:W-:Y:S01]  /*0f80*/  IMAD.WIDE R18, R93, 0x2, R18 ;  /* 0x000000025d127825 */ /* 0x008fe200078e0212 */
[----:B------:R-:W-:-:S02]  /*0f90*/  SEL R2, R5, RZ, !P2 ;  /* 0x000000ff05027207 */ /* 0x000fc40005000000 */
[----:B------:R-:W-:Y:S02]  /*0fa0*/  ISETP.NE.U32.AND P6, PT, R4, RZ, PT ;  /* 0x000000ff0400720c */ /* 0x000fe40003fc5070 */
[----:B------:R-:W-:Y:S01]  /*0fb0*/  ISETP.GE.AND P2, PT, R77, UR5, PT ;  /* 0x000000054d007c0c */ /* 0x000fe2000bf46270 */
[----:B------:R-:W-:-:S03]  /*0fc0*/  IMAD.WIDE R20, R93, 0x2, R18 ;  /* 0x000000025d147825 */ /* 0x000fc600078e0212 */
[----:B------:R-:W-:Y:S01]  /*0fd0*/  SEL R5, R7, RZ, !P2 ;  /* 0x000000ff07057207 */ /* 0x000fe20005000000 */
[----:B-1----:R-:W-:Y:S01]  /*0fe0*/  IMAD.WIDE R12, R93, 0x2, R12 ;  /* 0x000000025d0c7825 */ /* 0x002fe200078e020c */
[----:B------:R-:W-:-:S03]  /*0ff0*/  ISETP.GE.AND P2, PT, R79, UR4, PT ;  /* 0x000000044f007c0c */ /* 0x000fc6000bf46270 */
[----:B--2---:R-:W-:-:S04]  /*1000*/  IMAD.WIDE R10, R93, 0x2, R10 ;  /* 0x000000025d0a7825 */ /* 0x004fc800078e020a */
[----:B------:R-:W-:Y:S01]  /*1010*/  IMAD.WIDE R8, R93, 0x2, R8 ;  /* 0x000000025d087825 */ /* 0x000fe200078e0208 */
[----:B------:R-:W-:Y:S01]  /*1020*/  @!PT LDS RZ, [RZ] ;  /* 0x00000000fffff984 */ /* 0x000fe20000000800 */
[----:B------:R-:W-:Y:S01]  /*1030*/  @!PT LDS RZ, [RZ] ;  /* 0x00000000fffff984 */ /* 0x000fe20000000800 */
[----:B------:R-:W-:Y:S01]  /*1040*/  @!PT LDS RZ, [RZ] ;  /* 0x00000000fffff984 */ /* 0x000fe20000000800 */
[----:B------:R1:W-:Y:S04]  /*1050*/  LDGSTS.E.BYPASS.LTC128B.128 [R76+0x800], [R16.64+0x40], P5 ;  /* 0x00800040104c7fae */ /* 0x0003e8000a901d4a */
[----:B------:R2:W-:Y:S01]  /*1060*/  LDGSTS.E.BYPASS.LTC128B.128 [R76+0xc00], [R14.64+0x40], P5 ;  /* 0x00c000400e4c7fae */ /* 0x0005e2000a901d4a */
[----:B------:R-:W-:-:S03]  /*1070*/  ISETP.GE.AND P5, PT, R79, UR5, PT ;  /* 0x000000054f007c0c */ /* 0x000fc6000bfa6270 */
[----:B------:R-:W0:Y:S01]  /*1080*/  LDGDEPBAR ;  /* 0x00000000000079af */ /* 0x000e220000000000 */
[----:B------:R-:W-:Y:S02]  /*1090*/  SEL R6, R7, RZ, !P5 ;  /* 0x000000ff07067207 */ /* 0x000fe40006800000 */
[----:B------:R-:W-:Y:S01]  /*10a0*/  ISETP.GE.AND P5, PT, R75, UR5, PT ;  /* 0x000000054b007c0c */ /* 0x000fe2000bfa6270 */
[----:B------:R3:W-:Y:S03]  /*10b0*/  LDGSTS.E.BYPASS.LTC128B.128 [R74+0x3800], [R18.64], P6 ;  /* 0x03800000124a7fae */ /* 0x0007e6000b101d4a */
[----:B------:R-:W-:Y:S01]  /*10c0*/  SEL R4, R7, RZ, !P5 ;  /* 0x000000ff07047207 */ /* 0x000fe20006800000 */
[----:B------:R1:W-:Y:S01]  /*10d0*/  LDGSTS.E.BYPASS.LTC128B.128 [R74+0x3c00], [R12.64], P3 ;  /* 0x03c000000c4a7fae */ /* 0x0003e20009901d4a */
[----:B------:R-:W-:Y:S02]  /*10e0*/  ISETP.NE.U32.AND P5, PT, R2, RZ, PT ;  /* 0x000000ff0200720c */ /* 0x000fe40003fa5070 */
[----:B------:R-:W-:Y:S01]  /*10f0*/  SEL R2, R3, RZ, !P2 ;  /* 0x000000ff03027207 */ /* 0x000fe20005000000 */
[----:B------:R2:W-:Y:S01]  /*1100*/  LDGSTS.E.BYPASS.LTC128B.128 [R74+0x4000], [R10.64], P1 ;  /* 0x040000000a4a7fae */ /* 0x0005e20008901d4a */
[----:B------:R-:W-:-:S02]  /*1110*/  ISETP.NE.U32.AND P2, PT, R6, RZ, PT ;  /* 0x000000ff0600720c */ /* 0x000fc40003f45070 */
[----:B------:R-:W-:Y:S02]  /*1120*/  ISETP.NE.U32.AND P1, PT, R5, RZ, PT ;  /* 0x000000ff0500720c */ /* 0x000fe40003f25070 */
[----:B------:R-:W-:Y:S02]  /*1130*/  ISETP.NE.U32.AND P6, PT, R4, RZ, PT ;  /* 0x000000ff0400720c */ /* 0x000fe40003fc5070 */
[----:B------:R-:W-:-:S03]  /*1140*/  ISETP.NE.U32.AND P3, PT, R2, RZ, PT ;  /* 0x000000ff0200720c */ /* 0x000fc60003f65070 */
[----:B------:R2:W-:Y:S01]  /*1150*/  LDGSTS.E.BYPASS.LTC128B.128 [R74+0x4400], [R8.64], P5 ;  /* 0x04400000084a7fae */ /* 0x0005e2000a901d4a */
[----:B------:R-:W-:-:S03]  /*1160*/  ISETP.GE.AND P5, PT, R73, UR5, PT ;  /* 0x0000000549007c0c */ /* 0x000fc6000bfa6270 */
[----:B------:R-:W0:Y:S01]  /*1170*/  LDGDEPBAR ;  /* 0x00000000000079af */ /* 0x000e220000000000 */
[----:B------:R-:W-:-:S03]  /*1180*/  SEL R7, R7, RZ, !P5 ;  /* 0x000000ff07077207 */ /* 0x000fc60006800000 */
[----:B------:R-:W-:Y:S01]  /*1190*/  BAR.SYNC.DEFER_BLOCKING 0x0 ;  /* 0x0000000000007b1d */ /* 0x000fe20000010000 */
[----:B------:R-:W-:Y:S01]  /*11a0*/  ISETP.NE.U32.AND P5, PT, R7, RZ, PT ;  /* 0x000000ff0700720c */ /* 0x000fe20003fa5070 */
[----:B---3--:R-:W-:Y:S01]  /*11b0*/  CS2R R18, SRZ ;  /* 0x0000000000127805 */ /* 0x008fe2000001ff00 */
[----:B-1----:R-:W-:-:S04]  /*11c0*/  IMAD.WIDE R12, R93, 0x2, R12 ;  /* 0x000000025d0c7825 */ /* 0x002fc800078e020c */
[----:B--2---:R-:W-:-:S06]  /*11d0*/  IMAD.WIDE R10, R93, 0x2, R10 ;  /* 0x000000025d0a7825 */ /* 0x004fcc00078e020a */
[----:B------:R-:W-:-:S04]  /*11e0*/  IMAD.WIDE R6, R93, 0x2, R10 ;  /* 0x000000025d067825 */ /* 0x000fc800078e020a */
        /* <DEDUP_REMOVED lines=10> */
[----:B------:R3:W-:Y:S01]  /*1290*/  LDGSTS.E.BYPASS.LTC128B.128 [R74+0x4800], [R20.64], P2 ;  /* 0x04800000144a7fae */ /* 0x0007e20009101d4a */
[----:B------:R-:W-:-:S03]  /*12a0*/  ISETP.GE.AND P2, PT, R75, UR4, PT ;  /* 0x000000044b007c0c */ /* 0x000fc6000bf46270 */
[----:B------:R1:W-:Y:S01]  /*12b0*/  LDGSTS.E.BYPASS.LTC128B.128 [R74+0x4c00], [R12.64], P1 ;  /* 0x04c000000c4a7fae */ /* 0x0003e20008901d4a */
[C---:B------:R-:W-:Y:S02]  /*12c0*/  SEL R2, R3.reuse, RZ, !P2 ;  /* 0x000000ff03027207 */ /* 0x040fe40005000000 */
[----:B------:R-:W-:Y:S01]  /*12d0*/  SEL R3, R3, RZ, !P0 ;  /* 0x000000ff03037207 */ /* 0x000fe20004000000 */
[----:B------:R2:W-:Y:S01]  /*12e0*/  LDGSTS.E.BYPASS.LTC128B.128 [R74+0x5000], [R10.64], P6 ;  /* 0x050000000a4a7fae */ /* 0x0005e2000b101d4a */
[----:B------:R-:W-:Y:S02]  /*12f0*/  ISETP.NE.U32.AND P2, PT, R4, RZ, PT ;  /* 0x000000ff0400720c */ /* 0x000fe40003f45070 */
[----:B------:R-:W-:Y:S01]  /*1300*/  ISETP.NE.U32.AND P1, PT, R2, RZ, PT ;  /* 0x000000ff0200720c */ /* 0x000fe20003f25070 */
[----:B------:R2:W-:Y:S01]  /*1310*/  LDGSTS.E.BYPASS.LTC128B.128 [R74+0x5400], [R8.64], P5 ;  /* 0x05400000084a7fae */ /* 0x0005e2000a901d4a */
[----:B------:R-:W-:Y:S02]  /*1320*/  ISETP.NE.U32.AND P0, PT, R3, RZ, PT ;  /* 0x000000ff0300720c */ /* 0x000fe40003f05070 */
[----:B------:R-:W-:Y:S01]  /*1330*/  SHF.R.U32.HI R2, RZ, 0x5, R0 ;  /* 0x00000005ff027819 */ /* 0x000fe20000011600 */
[----:B------:R-:W0:Y:S01]  /*1340*/  LDGDEPBAR ;  /* 0x00000000000079af */ /* 0x000e220000000000 */
[----:B------:R-:W-:-:S02]  /*1350*/  LOP3.LUT R3, R0, 0xf, RZ, 0xc0, !PT ;  /* 0x0000000f00037812 */ /* 0x000fc400078ec0ff */
[----:B------:R-:W-:Y:S01]  /*1360*/  SGXT.U32 R2, R2, 0x1 ;  /* 0x000000010202781a */ /* 0x000fe20000000000 */
[----:B------:R-:W-:Y:S02]  /*1370*/  BAR.SYNC.DEFER_BLOCKING 0x0 ;  /* 0x0000000000007b1d */ /* 0x000fe40000010000 */
[----:B------:R-:W-:Y:S01]  /*1380*/  IMAD.SHL.U32 R103, R3, 0x40, RZ ;  /* 0x0000004003677824 */ /* 0x000fe200078e00ff */
[----:B------:R-:W-:Y:S01]  /*1390*/  LOP3.LUT R55, R55, R2, RZ, 0xfc, !PT ;  /* 0x0000000237377212 */ /* 0x000fe200078efcff */
[----:B------:R-:W-:Y:S02]  /*13a0*/  IMAD.SHL.U32 R72, R3, 0x80, RZ ;  /* 0x0000008003487824 */ /* 0x000fe400078e00ff */
[----:B---3--:R-:W-:Y:S01]  /*13b0*/  IMAD.WIDE R20, R93, 0x2, R20 ;  /* 0x000000025d147825 */ /* 0x008fe200078e0214 */
[C---:B------:R-:W-:Y:S02]  /*13c0*/  LOP3.LUT R5, R55.reuse, 0x4, RZ, 0xfc, !PT ;  /* 0x0000000437057812 */ /* 0x040fe400078efcff */
[----:B------:R-:W-:Y:S01]  /*13d0*/  LOP3.LUT R2, R55, 0x7, R0, 0x78, !PT ;  /* 0x0000000737027812 */ /* 0x000fe200078e7800 */
[----:B-1----:R-:W-:Y:S01]  /*13e0*/  IMAD.WIDE R12, R93, 0x2, R12 ;  /* 0x000000025d0c7825 */ /* 0x002fe200078e020c */
[----:B------:R-:W-:-:S02]  /*13f0*/  LOP3.LUT R52, R5, 0x7, R0, 0x78, !PT ;  /* 0x0000000705347812 */ /* 0x000fc400078e7800 */
[----:B------:R-:W-:Y:S01]  /*1400*/  CS2R R4, SRZ ;  /* 0x0000000000047805 */ /* 0x000fe2000001ff00 */
[----:B------:R-:W-:Y:S01]  /*1410*/  IMAD.SHL.U32 R105, R2, 0x10, RZ ;  /* 0x0000001002697824 */ /* 0x000fe200078e00ff */
[----:B--2---:R-:W-:Y:S01]  /*1420*/  CS2R R10, SRZ ;  /* 0x00000000000a7805 */ /* 0x004fe2000001ff00 */
[----:B------:R-:W-:Y:S02]  /*1430*/  IMAD R44, R52, 0x8, R103 ;  /* 0x00000008342c7824 */ /* 0x000fe400078e0267 */
[----:B------:R-:W-:Y:S01]  /*1440*/  IMAD.WIDE R8, R93, 0x2, R8 ;  /* 0x000000025d087825 */ /* 0x000fe200078e0208 */
[----:B------:R-:W-:-:S03]  /*1450*/  LOP3.LUT R40, R105, R72, RZ, 0xfc, !PT ;  /* 0x0000004869287212 */ /* 0x000fc600078efcff */
[----:B------:R-:W-:Y:S01]  /*1460*/  IMAD.SHL.U32 R44, R44, 0x2, RZ ;  /* 0x000000022c2c7824 */ /* 0x000fe200078e00ff */
[----:B------:R-:W-:Y:S01]  /*1470*/  @!PT LDS RZ, [RZ] ;  /* 0x00000000fffff984 */ /* 0x000fe20000000800 */
[----:B------:R-:W-:Y:S01]  /*1480*/  @!PT LDS RZ, [RZ] ;  /* 0x00000000fffff984 */ /* 0x000fe20000000800 */
[----:B------:R-:W-:Y:S01]  /*1490*/  @!PT LDS RZ, [RZ] ;  /* 0x00000000fffff984 */ /* 0x000fe20000000800 */
[----:B------:R1:W-:Y:S04]  /*14a0*/  LDGSTS.E.BYPASS.LTC128B.128 [R76+0x1800], [R16.64+0xc0], P4 ;  /* 0x018000c0104c7fae */ /* 0x0003e8000a101d4a */
[----:B------:R2:W-:Y:S04]  /*14b0*/  LDGSTS.E.BYPASS.LTC128B.128 [R76+0x1c00], [R14.64+0xc0], P4 ;  /* 0x01c000c00e4c7fae */ /* 0x0005e8000a101d4a */
[----:B------:R-:W0:Y:S04]  /*14c0*/  LDGDEPBAR ;  /* 0x00000000000079af */ /* 0x000e280000000000 */
[----:B------:R3:W-:Y:S04]  /*14d0*/  LDGSTS.E.BYPASS.LTC128B.128 [R74+0x5800], [R20.64], P3 ;  /* 0x05800000144a7fae */ /* 0x0007e80009901d4a */
[----:B------:R3:W-:Y:S04]  /*14e0*/  LDGSTS.E.BYPASS.LTC128B.128 [R74+0x5c00], [R12.64], P2 ;  /* 0x05c000000c4a7fae */ /* 0x0007e80009101d4a */
[----:B------:R3:W-:Y:S04]  /*14f0*/  LDGSTS.E.BYPASS.LTC128B.128 [R74+0x6000], [R6.64], P1 ;  /* 0x06000000064a7fae */ /* 0x0007e80008901d4a */
[----:B------:R3:W-:Y:S01]  /*1500*/  LDGSTS.E.BYPASS.LTC128B.128 [R74+0x6400], [R8.64], P0 ;  /* 0x06400000084a7fae */ /* 0x0007e20008101d4a */
[----:B------:R-:W-:Y:S01]  /*1510*/  ISETP.GE.AND P0, PT, R107, 0x20, PT ;  /* 0x000000206b00780c */ /* 0x000fe20003f06270 */
[----:B-1----:R-:W-:-:S02]  /*1520*/  CS2R R16, SRZ ;  /* 0x0000000000107805 */ /* 0x002fc4000001ff00 */
[----:B------:R-:W0:Y:S01]  /*1530*/  LDGDEPBAR ;  /* 0x00000000000079af */ /* 0x000e220000000000 */
[----:B--2---:R-:W-:Y:S01]  /*1540*/  CS2R R14, SRZ ;  /* 0x00000000000e7805 */ /* 0x004fe2000001ff00 */
[----:B---3--:R-:W-:Y:S01]  /*1550*/  CS2R R20, SRZ ;  /* 0x0000000000147805 */ /* 0x008fe2000001ff00 */
[----:B------:R-:W-:Y:S01]  /*1560*/  LOP3.LUT R12, R58, R103, RZ, 0xfc, !PT ;  /* 0x000000673a0c7212 */ /* 0x000fe200078efcff */
[----:B------:R-:W-:Y:S01]  /*1570*/  CS2R R6, SRZ ;  /* 0x0000000000067805 */ /* 0x000fe2000001ff00 */
[----:B------:R-:W-:Y:S01]  /*1580*/  CS2R R8, SRZ ;  /* 0x0000000000087805 */ /* 0x000fe2000001ff00 */
[----:B------:R-:W-:-:S04]  /*1590*/  DEPBAR.LE SB0, 0x6 ;  /* 0x000081800000791a */ /* 0x000fc80000000000 */
[----:B------:R-:W-:Y:S06]  /*15a0*/  BAR.SYNC.DEFER_BLOCKING 0x0 ;  /* 0x0000000000007b1d */ /* 0x000fec0000010000 */
[----:B------:R-:W1:Y:S04]  /*15b0*/  LDSM.16.M88.4 R36, [R12] ;  /* 0x000000000c24783b */ /* 0x000e680000000200 */
[----:B------:R2:W3:Y:S04]  /*15c0*/  LDSM.16.M88.4 R48, [R12+0x400] ;  /* 0x000400000c30783b */ /* 0x0004e80000000200 */
[----:B------:R-:W1:Y:S04]  /*15d0*/  LDSM.16.MT88.4 R40, [R40+0x2800] ;  /* 0x002800002828783b */ /* 0x000e680000004200 */
[----:B------:R-:W1:Y:S01]  /*15e0*/  LDSM.16.MT88.4 R44, [R44+0x2800] ;  /* 0x002800002c2c783b */ /* 0x000e620000004200 */
[----:B--2---:R-:W-:Y:S01]  /*15f0*/  CS2R R12, SRZ ;  /* 0x00000000000c7805 */ /* 0x004fe2000001ff00 */
[----:B------:R-:W-:Y:S05]  /*1600*/  @!P0 BRA `(.L_x_0) ;  /* 0x00000af000008947 */ /* 0x000fea0003800000 */
[----:B------:R-:W-:Y:S01]  /*1610*/  SHF.R.S32.HI R99, RZ, 0x1f, R54 ;  /* 0x0000001fff637819 */ /* 0x000fe20000011436 */
[----:B------:R-:W-:Y:S01]  /*1620*/  IMAD.IADD R103, R58, 0x1, R103 ;  /* 0x000000013a677824 */ /* 0x000fe200078e0267 */
[----:B------:R-:W-:Y:S01]  /*1630*/  LEA R98, P0, R54, c[0x0][0x160], 0x1 ;  /* 0x0000580036627a11 */ /* 0x000fe200078008ff */
[----:B------:R-:W-:Y:S01]  /*1640*/  IMAD.SHL.U32 R5, R3, 0x40, RZ ;  /* 0x0000004003057824 */ /* 0x000fe200078e00ff */
[----:B------:R-:W-:Y:S01]  /*1650*/  IADD3 R4, R60, 0x2, RZ ;  /* 0x000000023c047810 */ /* 0x000fe20007ffe0ff */
[----:B------:R-:W-:Y:S01]  /*1660*/  IMAD.SHL.U32 R106, R52, 0x10, RZ ;  /* 0x00000010346a7824 */ /* 0x000fe200078e00ff */
[----:B------:R-:W-:Y:S01]  /*1670*/  LEA.HI.X R99, R54, c[0x0][0x164], R99, 0x1, P0 ;  /* 0x0000590036637a11 */ /* 0x000fe200000f0c63 */
[----:B------:R-:W-:Y:S01]  /*1680*/  IMAD R2, R2, 0x8, R5 ;  /* 0x0000000802027824 */ /* 0x000fe200078e0205 */
[----:B------:R-:W-:Y:S01]  /*1690*/  SHF.R.S32.HI R94, RZ, 0x1f, R93 ;  /* 0x0000001fff5e7819 */ /* 0x000fe2000001145d */
[----:B------:R-:W-:Y:S01]  /*16a0*/  IMAD.MOV.U32 R102, RZ, RZ, 0x3800 ;  /* 0x00003800ff667424 */ /* 0x000fe200078e00ff */
[----:B------:R-:W-:Y:S01]  /*16b0*/  IADD3 R55, R55, 0x4, RZ ;  /* 0x0000000437377810 */ /* 0x000fe20007ffe0ff */
[----:B------:R-:W-:Y:S01]  /*16c0*/  IMAD.MOV.U32 R101, RZ, RZ, 0x800 ;  /* 0x00000800ff657424 */ /* 0x000fe200078e00ff */
[----:B------:R-:W-:Y:S01]  /*16d0*/  SHF.R.S32.HI R97, RZ, 0x1f, R56 ;  /* 0x0000001fff617819 */ /* 0x000fe20000011438 */
[----:B------:R-:W-:Y:S01]  /*16e0*/  IMAD.MOV.U32 R100, RZ, RZ, 0x1 ;  /* 0x00000001ff647424 */ /* 0x000fe200078e00ff */
[----:B------:R-:W-:Y:S01]  /*16f0*/  LEA R96, P1, R56, c[0x0][0x160], 0x1 ;  /* 0x0000580038607a11 */ /* 0x000fe200078208ff */
[----:B------:R-:W-:Y:S01]  /*1700*/  IMAD.MOV.U32 R68, RZ, RZ, RZ ;  /* 0x000000ffff447224 */ /* 0x000fe200078e00ff */
[C---:B------:R-:W-:Y:S01]  /*1710*/  LEA R95, P0, R93.reuse, c[0x0][0x168], 0x3 ;  /* 0x00005a005d5f7a11 */ /* 0x040fe200078018ff */
[----:B------:R-:W-:Y:S01]  /*1720*/  CS2R R8, SRZ ;  /* 0x0000000000087805 */ /* 0x000fe2000001ff00 */
[----:B------:R-:W-:Y:S01]  /*1730*/  LOP3.LUT R4, R4, R53, RZ, 0x3c, !PT ;  /* 0x0000003504047212 */ /* 0x000fe200078e3cff */
[----:B------:R-:W-:Y:S01]  /*1740*/  IMAD.MOV.U32 R53, RZ, RZ, 0x2800 ;  /* 0x00002800ff357424 */ /* 0x000fe200078e00ff */
[----:B------:R-:W-:Y:S01]  /*1750*/  SHF.R.S32.HI R6, RZ, 0x1f, R107 ;  /* 0x0000001fff067819 */ /* 0x000fe2000001146b */
[----:B------:R-:W-:Y:S01]  /*1760*/  CS2R R10, SRZ ;  /* 0x00000000000a7805 */ /* 0x000fe2000001ff00 */
[----:B------:R-:W-:Y:S01]  /*1770*/  SHF.L.U64.HI R92, R93, 0x1, R94 ;  /* 0x000000015d5c7819 */ /* 0x000fe2000001025e */
[----:B------:R-:W-:Y:S01]  /*1780*/  IMAD R3, R3, 0x4, R4 ;  /* 0x0000000403037824 */ /* 0x000fe200078e0204 */
[----:B------:R-:W-:Y:S01]  /*1790*/  LOP3.LUT R0, R55, 0x7, R0, 0x78, !PT ;  /* 0x0000000737007812 */ /* 0x000fe200078e7800 */
[----:B------:R-:W-:Y:S01]  /*17a0*/  CS2R R12, SRZ ;  /* 0x00000000000c7805 */ /* 0x000fe2000001ff00 */
[----:B------:R-:W-:Y:S01]  /*17b0*/  LEA.HI.X R97, R56, c[0x0][0x164], R97, 0x1, P1 ;  /* 0x0000590038617a11 */ /* 0x000fe200008f0c61 */
[----:B------:R-:W-:Y:S01]  /*17c0*/  CS2R R14, SRZ ;  /* 0x00000000000e7805 */ /* 0x000fe2000001ff00 */
[C---:B------:R-:W-:Y:S01]  /*17d0*/  LEA.HI.X R94, R93.reuse, c[0x0][0x16c], R94, 0x3, P0 ;  /* 0x00005b005d5e7a11 */ /* 0x040fe200000f1c5e */
[----:B------:R-:W-:Y:S01]  /*17e0*/  IMAD R0, R0, 0x8, R5 ;  /* 0x0000000800007824 */ /* 0x000fe200078e0205 */
[----:B------:R-:W-:Y:S01]  /*17f0*/  SHF.R.S32.HI R91, RZ, 0x1f, R90 ;  /* 0x0000001fff5b7819 */ /* 0x000fe2000001145a */
[----:B------:R-:W-:Y:S01]  /*1800*/  IMAD.SHL.U32 R93, R93, 0x2, RZ ;  /* 0x000000025d5d7824 */ /* 0x000fe200078e00ff */
[----:B------:R-:W-:Y:S01]  /*1810*/  SHF.R.S32.HI R89, RZ, 0x1f, R88 ;  /* 0x0000001fff597819 */ /* 0x000fe20000011458 */
[----:B------:R-:W-:Y:S01]  /*1820*/  CS2R R4, SRZ ;  /* 0x0000000000047805 */ /* 0x000fe2000001ff00 */
[----:B------:R-:W-:Y:S01]  /*1830*/  SHF.R.S32.HI R87, RZ, 0x1f, R86 ;  /* 0x0000001fff577819 */ /* 0x000fe20000011456 */
[----:B------:R-:W-:Y:S01]  /*1840*/  CS2R R16, SRZ ;  /* 0x0000000000107805 */ /* 0x000fe2000001ff00 */
[----:B------:R-:W-:Y:S01]  /*1850*/  SHF.R.S32.HI R85, RZ, 0x1f, R84 ;  /* 0x0000001fff557819 */ /* 0x000fe20000011454 */
[----:B------:R-:W-:Y:S01]  /*1860*/  CS2R R18, SRZ ;  /* 0x0000000000127805 */ /* 0x000fe2000001ff00 */
[----:B------:R-:W-:Y:S01]  /*1870*/  IADD3 R96, P1, R96, 0x100, RZ ;  /* 0x0000010060607810 */ /* 0x000fe20007f3e0ff */
[----:B------:R-:W-:Y:S01]  /*1880*/  CS2R R20, SRZ ;  /* 0x0000000000147805 */ /* 0x000fe2000001ff00 */
[----:B------:R-:W-:Y:S01]  /*1890*/  IADD3 R98, P0, R98, 0x100, RZ ;  /* 0x0000010062627810 */ /* 0x000fe20007f1e0ff */
[----:B------:R-:W-:Y:S01]  /*18a0*/  CS2R R22, SRZ ;  /* 0x0000000000167805 */ /* 0x000fe2000001ff00 */
[----:B------:R-:W-:Y:S01]  /*18b0*/  LEA.HI R107, R6, R107, RZ, 0x5 ;  /* 0x0000006b066b7211 */ /* 0x000fe200078f28ff */
[----:B------:R-:W-:Y:S01]  /*18c0*/  CS2R R24, SRZ ;  /* 0x0000000000187805 */ /* 0x000fe2000001ff00 */
[C---:B------:R-:W-:Y:S01]  /*18d0*/  SHF.L.U64.HI R91, R90.reuse, 0x1, R91 ;  /* 0x000000015a5b7819 */ /* 0x040fe2000001025b */
[----:B------:R-:W-:Y:S01]  /*18e0*/  IMAD.SHL.U32 R90, R90, 0x2, RZ ;  /* 0x000000025a5a7824 */ /* 0x000fe200078e00ff */
[C---:B------:R-:W-:Y:S01]  /*18f0*/  SHF.L.U64.HI R89, R88.reuse, 0x1, R89 ;  /* 0x0000000158597819 */ /* 0x040fe20000010259 */
[----:B------:R-:W-:Y:S01]  /*1900*/  IMAD.SHL.U32 R88, R88, 0x2, RZ ;  /* 0x0000000258587824 */ /* 0x000fe200078e00ff */
[C---:B------:R-:W-:Y:S01]  /*1910*/  SHF.L.U64.HI R87, R86.reuse, 0x1, R87 ;  /* 0x0000000156577819 */ /* 0x040fe20000010257 */
[----:B------:R-:W-:Y:S01]  /*1920*/  IMAD.SHL.U32 R86, R86, 0x2, RZ ;  /* 0x0000000256567824 */ /* 0x000fe200078e00ff */
[C---:B------:R-:W-:Y:S01]  /*1930*/  SHF.L.U64.HI R85, R84.reuse, 0x1, R85 ;  /* 0x0000000154557819 */ /* 0x040fe20000010255 */
[----:B------:R-:W-:Y:S01]  /*1940*/  IMAD.SHL.U32 R84, R84, 0x2, RZ ;  /* 0x0000000254547824 */ /* 0x000fe200078e00ff */
[----:B------:R-:W-:Y:S01]  /*1950*/  IADD3 R104, R103, 0xc00, RZ ;  /* 0x00000c0067687810 */ /* 0x000fe20007ffe0ff */
[----:B------:R-:W-:Y:S01]  /*1960*/  CS2R R6, SRZ ;  /* 0x0000000000067805 */ /* 0x000fe2000001ff00 */
[----:B------:R-:W-:Y:S01]  /*1970*/  LOP3.LUT R105, R105, 0x3800, RZ, 0xfc, !PT ;  /* 0x0000380069697812 */ /* 0x000fe200078efcff */
[----:B------:R-:W-:Y:S01]  /*1980*/  CS2R R26, SRZ ;  /* 0x00000000001a7805 */ /* 0x000fe2000001ff00 */
[----:B------:R-:W-:Y:S01]  /*1990*/  CS2R R28, SRZ ;  /* 0x00000000001c7805 */ /* 0x000fe2000001ff00 */
[----:B------:R-:W-:Y:S01]  /*19a0*/  CS2R R30, SRZ ;  /* 0x00000000001e7805 */ /* 0x000fe2000001ff00 */
[----:B------:R-:W-:Y:S01]  /*19b0*/  CS2R R32, SRZ ;  /* 0x0000000000207805 */ /* 0x000fe2000001ff00 */
[----:B------:R-:W-:Y:S01]  /*19c0*/  CS2R R34, SRZ ;  /* 0x0000000000227805 */ /* 0x000fe2000001ff00 */
[----:B------:R-:W-:Y:S01]  /*19d0*/  LOP3.LUT R106, R106, 0x3800, RZ, 0xfc, !PT ;  /* 0x000038006a6a7812 */ /* 0x000fe200078efcff */
[----:B------:R-:W-:Y:S01]  /*19e0*/  IMAD.X R97, RZ, RZ, R97, P1 ;  /* 0x000000ffff617224 */ /* 0x000fe200008e0661 */
[----:B------:R-:W-:Y:S01]  /*19f0*/  LOP3.LUT R103, R103, 0x800, RZ, 0xfc, !PT ;  /* 0x0000080067677812 */ /* 0x000fe200078efcff */
[----:B------:R-:W-:Y:S01]  /*1a00*/  IMAD.X R99, RZ, RZ, R99, P0 ;  /* 0x000000ffff637224 */ /* 0x000fe200000e0663 */
[----:B------:R-:W-:Y:S01]  /*1a10*/  SHF.R.S32.HI R107, RZ, 0x5, R107 ;  /* 0x00000005ff6b7819 */ /* 0x000fe2000001146b */
[----:B------:R-:W-:Y:S01]  /*1a20*/  IMAD.SHL.U32 R3, R3, 0x8, RZ ;  /* 0x0000000803037824 */ /* 0x000fe200078e00ff */
[----:B------:R-:W-:-:S02]  /*1a30*/  UIADD3 UR9, UR9, -0x80, URZ ;  /* 0xffffff8009097890 */ /* 0x000fc4000fffe03f */
[----:B------:R-:W-:Y:S02]  /*1a40*/  UMOV UR8, URZ ;  /* 0x0000003f00087c82 */ /* 0x000fe40008000000 */
[----:B------:R-:W-:Y:S02]  /*1a50*/  UMOV UR7, 0x4 ;  /* 0x0000000400077882 */ /* 0x000fe40000000000 */
[----:B------:R-:W-:-:S02]  /*1a60*/  UMOV UR6, URZ ;  /* 0x0000003f00067c82 */ /* 0x000fc40008000000 */
.L_x_1:
[C---:B-12--5:R-:W5:Y:S01]  /*1a70*/  HMMA.16816.F32 R4, R36.reuse, R40, R4 ;  /* 0x000000282404723c */ /* 0x066f620000001804 */
[----:B------:R-:W-:Y:S04]  /*1a80*/  UIMAD.WIDE.U32 UR4, UR7, -0x33333333, URZ ;  /* 0xcccccccd070478a5 */ /* 0x000fe8000f8e003f */
[--C-:B------:R-:W-:Y:S01]  /*1a90*/  IMAD R56, R2, 0x2, R53.reuse ;  /* 0x0000000202387824 */ /* 0x100fe200078e0235 */
[----:B------:R-:W-:Y:S01]  /*1aa0*/  ISETP.GE.AND P1, PT, R78, UR9, PT ;  /* 0x000000094e007c0c */ /* 0x000fe2000bf26270 */
[----:B------:R-:W-:Y:S01]  /*1ab0*/  IMAD R60, R0, 0x2, R53 ;  /* 0x00000002003c7824 */ /* 0x000fe200078e0235 */
[C---:B------:R-:W5:Y:S01]  /*1ac0*/  HMMA.16816.F32 R8, R36.reuse, R42, R8 ;  /* 0x0000002a2408723c */ /* 0x040f620000001808 */
[----:B------:R-:W-:Y:S02]  /*1ad0*/  USHF.R.U32.HI UR5, URZ, 0x2, UR5 ;  /* 0x000000023f057899 */ /* 0x000fe40008011605 */
[----:B------:R-:W-:Y:S01]  /*1ae0*/  LDSM.16.MT88.4 R56, [R56+0x800] ;  /* 0x000800003838783b */ /* 0x000fe20000004200 */
[----:B------:R-:W-:Y:S01]  /*1af0*/  IMAD R68, R3, 0x2, R68 ;  /* 0x0000000203447824 */ /* 0x000fe200078e0244 */
[----:B------:R-:W-:Y:S01]  /*1b00*/  ISETP.LE.AND P0, PT, R107, UR7, PT ;  /* 0x000000076b007c0c */ /* 0x000fe2000bf03270 */
[----:B------:R-:W-:Y:S01]  /*1b10*/  UIMAD UR4, UR5, -0x2800, UR8 ;  /* 0xffffd800050478a4 */ /* 0x000fe2000f8e0208 */
[----:B------:R-:W-:Y:S01]  /*1b20*/  SEL R114, RZ, 0x10, P1 ;  /* 0x00000010ff727807 */ /* 0x000fe20000800000 */
[C---:B------:R-:W5:Y:S01]  /*1b30*/  HMMA.16816.F32 R12, R36.reuse, R44, R12 ;  /* 0x0000002c240c723c */ /* 0x040f62000000180c */
[----:B------:R-:W1:Y:S02]  /*1b40*/  LDSM.16.M88.4 R52, [R68] ;  /* 0x000000004434783b */ /* 0x000e640000000200 */
[----:B------:R-:W-:Y:S01]  /*1b50*/  ISETP.GE.AND P2, PT, R79, UR9, PT ;  /* 0x000000094f007c0c */ /* 0x000fe2000bf46270 */
[----:B------:R-:W-:Y:S01]  /*1b60*/  UIMAD UR5, UR5, -0x5000, UR6 ;  /* 0xffffb000050578a4 */ /* 0x000fe2000f8e0206 */
[----:B------:R-:W-:Y:S01]  /*1b70*/  SEL R114, R114, RZ, !P0 ;  /* 0x000000ff72727207 */ /* 0x000fe20004000000 */
[----:B------:R-:W-:Y:S01]  /*1b80*/  IMAD.HI.U32 R109, R100, -0x33333333, RZ ;  /* 0xcccccccd646d7827 */ /* 0x000fe200078e00ff */
[----:B------:R-:W1:Y:S01]  /*1b90*/  LDSM.16.MT88.4 R60, [R60+0x800] ;  /* 0x000800003c3c783b */ /* 0x000e620000004200 */
[----:B------:R-:W5:Y:S01]  /*1ba0*/  HMMA.16816.F32 R16, R36, R46, R16 ;  /* 0x0000002e2410723c */ /* 0x000f620000001810 */
[----:B------:R-:W-:Y:S02]  /*1bb0*/  SEL R117, RZ, 0x10, P2 ;  /* 0x00000010ff757807 */ /* 0x000fe40001000000 */
[----:B------:R-:W-:Y:S02]  /*1bc0*/  ISETP.NE.U32.AND P1, PT, R114, RZ, PT ;  /* 0x000000ff7200720c */ /* 0x000fe40003f25070 */
[----:B---3--:R2:W3:Y:S01]  /*1bd0*/  LDSM.16.M88.4 R64, [R68+0x400] ;  /* 0x000400004440783b */ /* 0x0084e20000000200 */
[----:B------:R-:W-:Y:S02]  /*1be0*/  SHF.R.U32.HI R109, RZ, 0x2, R109 ;  /* 0x00000002ff6d7819 */ /* 0x000fe4000001166d */
[C---:B------:R-:W5:Y:S03]  /*1bf0*/  HMMA.16816.F32 R20, R48.reuse, R40, R20 ;  /* 0x000000283014723c */ /* 0x040f660000001814 */
[----:B------:R-:W-:Y:S02]  /*1c00*/  BAR.SYNC.DEFER_BLOCKING 0x0 ;  /* 0x0000000000007b1d */ /* 0x000fe40000010000 */
[----:B------:R-:W-:Y:S01]  /*1c10*/  SEL R117, R117, RZ, !P0 ;  /* 0x000000ff75757207 */ /* 0x000fe20004000000 */
[----:B------:R-:W-:Y:S01]  /*1c20*/  IMAD R108, R109, -0x2800, R103 ;  /* 0xffffd8006d6c7824 */ /* 0x000fe200078e0267 */
[----:B------:R-:W-:Y:S01]  /*1c30*/  ISETP.GE.AND P4, PT, R77, UR9, PT ;  /* 0x000000094d007c0c */ /* 0x000fe2000bf86270 */
[C---:B------:R-:W5:Y:S03]  /*1c40*/  HMMA.16816.F32 R24, R48.reuse, R42, R24 ;  /* 0x0000002a3018723c */ /* 0x040f660000001818 */
[----:B------:R-:W-:Y:S01]  /*1c50*/  ISETP.NE.U32.AND P6, PT, R117, RZ, PT ;  /* 0x000000ff7500720c */ /* 0x000fe20003fc5070 */
[C---:B------:R-:W-:Y:S01]  /*1c60*/  IMAD R111, R109.reuse, -0x5000, R105 ;  /* 0xffffb0006d6f7824 */ /* 0x040fe200078e0269 */
[----:B------:R-:W-:Y:S01]  /*1c70*/  IADD3 R117, R76, UR4, RZ ;  /* 0x000000044c757c10 */ /* 0x000fe2000fffe0ff */
[----:B------:R-:W-:Y:S01]  /*1c80*/  IMAD R113, R109, -0x5000, R106 ;  /* 0xffffb0006d717824 */ /* 0x000fe200078e026a */
[----:B------:R-:W-:Y:S01]  /*1c90*/  ISETP.GE.AND P3, PT, R75, UR9, PT ;  /* 0x000000094b007c0c */ /* 0x000fe2000bf66270 */
[C---:B------:R-:W5:Y:S01]  /*1ca0*/  HMMA.16816.F32 R28, R48.reuse, R44, R28 ;  /* 0x0000002c301c723c */ /* 0x040f62000000181c */
[----:B------:R-:W-:Y:S01]  /*1cb0*/  SEL R116, RZ, 0x10, P4 ;  /* 0x00000010ff747807 */ /* 0x000fe20002000000 */
[----:B------:R-:W-:Y:S01]  /*1cc0*/  UIADD3 UR4, UR7, 0x1, URZ ;  /* 0x0000000107047890 */ /* 0x000fe2000fffe03f */
[----:B------:R-:W-:Y:S01]  /*1cd0*/  ISETP.GE.AND P2, PT, R73, UR9, PT ;  /* 0x0000000949007c0c */ /* 0x000fe2000bf46270 */
[C---:B------:R-:W-:Y:S01]  /*1ce0*/  IMAD R112, R109.reuse, -0x2800, R101 ;  /* 0xffffd8006d707824 */ /* 0x040fe200078e0265 */
[C---:B------:R-:W-:Y:S01]  /*1cf0*/  IADD3 R111, R72.reuse, UR6, R111 ;  /* 0x00000006486f7c10 */ /* 0x040fe2000fffe06f */
[C---:B------:R-:W-:Y:S01]  /*1d00*/  IMAD R110, R109.reuse, -0x5000, R102 ;  /* 0xffffb0006d6e7824 */ /* 0x040fe200078e0266 */
[----:B------:R-:W-:Y:S01]  /*1d10*/  IADD3 R113, R72, UR6, R113 ;  /* 0x0000000648717c10 */ /* 0x000fe2000fffe071 */
[----:B------:R-:W5:Y:S01]  /*1d20*/  HMMA.16816.F32 R32, R48, R46, R32 ;  /* 0x0000002e3020723c */ /* 0x000f620000001820 */
[----:B------:R-:W-:Y:S01]  /*1d30*/  SEL R115, RZ, 0x10, P3 ;  /* 0x00000010ff737807 */ /* 0x000fe20001800000 */
[----:B------:R-:W-:Y:S01]  /*1d40*/  UIADD3 UR9, UR9, -0x20, URZ ;  /* 0xffffffe009097890 */ /* 0x000fe2000fffe03f */
[----:B------:R-:W-:Y:S01]  /*1d50*/  @!PT LDS RZ, [RZ] ;  /* 0x00000000fffff984 */ /* 0x000fe20000000800 */
[----:B------:R-:W-:Y:S01]  /*1d60*/  @!PT LDS RZ, [RZ] ;  /* 0x00000000fffff984 */ /* 0x000fe20000000800 */
[----:B------:R-:W-:Y:S01]  /*1d70*/  @!PT LDS RZ, [RZ] ;  /* 0x00000000fffff984 */ /* 0x000fe20000000800 */
[----:B--2---:R2:W-:Y:S01]  /*1d80*/  LDGSTS.E.BYPASS.LTC128B.128 [R117+0x2000], [R98.64], P1 ;  /* 0x0200000062757fae */ /* 0x0045e20008901d4a */
[----:B------:R-:W-:Y:S01]  /*1d90*/  SEL R114, RZ, 0x10, P2 ;  /* 0x00000010ff727807 */ /* 0x000fe20001000000 */
[----:B------:R-:W-:Y:S01]  /*1da0*/  IMAD R109, R109, -0x2800, R104 ;  /* 0xffffd8006d6d7824 */ /* 0x000fe200078e0268 */
[----:B------:R-:W-:Y:S01]  /*1db0*/  IADD3 R124, P2, R95, R86, RZ ;  /* 0x000000565f7c7210 */ /* 0x000fe20007f5e0ff */
[----:B------:R-:W-:Y:S01]  /*1dc0*/  IMAD.MOV.U32 R68, RZ, RZ, R112 ;  /* 0x000000ffff447224 */ /* 0x000fe200078e0070 */
[----:B------:R-:W-:Y:S01]  /*1dd0*/  SEL R116, R116, RZ, !P0 ;  /* 0x000000ff74747207 */ /* 0x000fe20004000000 */
[----:B------:R2:W-:-:S01]  /*1de0*/  LDGSTS.E.BYPASS.LTC128B.128 [R117+0x2400], [R96.64], P1 ;  /* 0x0240000060757fae */ /* 0x0005c20008901d4a */
[C---:B-1---5:R-:W5:Y:S01]  /*1df0*/  HMMA.16816.F32 R4, R52.reuse, R56, R4 ;  /* 0x000000383404723c */ /* 0x062f620000001804 */
[----:B------:R-:W-:Y:S04]  /*1e00*/  UIADD3 UR6, UR6, 0x1000, URZ ;  /* 0x0000100006067890 */ /* 0x000fe8000fffe03f */
[----:B------:R-:W0:Y:S01]  /*1e10*/  LDGDEPBAR ;  /* 0x00000000000079af */ /* 0x000e220000000000 */
[----:B------:R-:W-:Y:S01]  /*1e20*/  SEL R115, R115, RZ, !P0 ;  /* 0x000000ff73737207 */ /* 0x000fe20004000000 */
[----:B------:R-:W-:Y:S01]  /*1e30*/  IMAD.X R125, R94, 0x1, R87, P2 ;  /* 0x000000015e7d7824 */ /* 0x000fe200010e0657 */
[----:B------:R-:W-:Y:S01]  /*1e40*/  SEL R114, R114, RZ, !P0 ;  /* 0x000000ff72727207 */ /* 0x000fe20004000000 */
[C---:B------:R-:W5:Y:S03]  /*1e50*/  HMMA.16816.F32 R8, R52.reuse, R58, R8 ;  /* 0x0000003a3408723c */ /* 0x040f660000001808 */
[----:B------:R-:W-:Y:S02]  /*1e60*/  IADD3 R118, P0, R95, R84, RZ ;  /* 0x000000545f767210 */ /* 0x000fe40007f1e0ff */
[----:B------:R-:W-:Y:S02]  /*1e70*/  ISETP.NE.U32.AND P5, PT, R116, RZ, PT ;  /* 0x000000ff7400720c */ /* 0x000fe40003fa5070 */
[----:B------:R-:W-:Y:S01]  /*1e80*/  ISETP.NE.U32.AND P3, PT, R114, RZ, PT ;  /* 0x000000ff7200720c */ /* 0x000fe20003f65070 */
[----:B------:R-:W-:Y:S01]  /*1e90*/  IMAD.X R119, R94, 0x1, R85, P0 ;  /* 0x000000015e777824 */ /* 0x000fe200000e0655 */
[----:B------:R-:W-:Y:S01]  /*1ea0*/  IADD3 R114, R74, UR5, RZ ;  /* 0x000000054a727c10 */ /* 0x000fe2000fffe0ff */
[C---:B------:R-:W5:Y:S01]  /*1eb0*/  HMMA.16816.F32 R12, R52.reuse, R60, R12 ;  /* 0x0000003c340c723c */ /* 0x040f62000000180c */
[----:B------:R-:W-:Y:S02]  /*1ec0*/  UIADD3 UR5, UR7, -0x3, URZ ;  /* 0xfffffffd07057890 */ /* 0x000fe4000fffe03f */
[----:B------:R-:W-:Y:S01]  /*1ed0*/  ISETP.NE.U32.AND P4, PT, R115, RZ, PT ;  /* 0x000000ff7300720c */ /* 0x000fe20003f85070 */
[----:B------:R1:W-:Y:S01]  /*1ee0*/  LDGSTS.E.BYPASS.LTC128B.128 [R114+0x6800], [R118.64], P6 ;  /* 0x0680000076727fae */ /* 0x0003e2000b101d4a */
[C---:B------:R-:W-:Y:S01]  /*1ef0*/  IADD3 R122, P1, R95.reuse, R88, RZ ;  /* 0x000000585f7a7210 */ /* 0x040fe20007f3e0ff */
[----:B------:R-:W-:Y:S01]  /*1f00*/  UMOV UR7, UR4 ;  /* 0x0000000400077c82 */ /* 0x000fe20008000000 */
[C---:B------:R-:W-:Y:S01]  /*1f10*/  IADD3 R120, P0, R95.reuse, R90, RZ ;  /* 0x0000005a5f787210 */ /* 0x040fe20007f1e0ff */
[----:B------:R5:W5:Y:S02]  /*1f20*/  HMMA.16816.F32 R16, R52, R62, R16 ;  /* 0x0000003e3410723c */ /* 0x000b640000001810 */
[----:B------:R1:W-:Y:S02]  /*1f30*/  LDGSTS.E.BYPASS.LTC128B.128 [R114+0x6c00], [R124.64], P5 ;  /* 0x06c000007c727fae */ /* 0x0003e4000a901d4a */
[C---:B------:R-:W-:Y:S01]  /*1f40*/  IMAD.X R123, R94.reuse, 0x1, R89, P1 ;  /* 0x000000015e7b7824 */ /* 0x040fe200008e0659 */
[----:B------:R-:W-:Y:S01]  /*1f50*/  IADD3 R95, P2, R95, R93, RZ ;  /* 0x0000005d5f5f7210 */ /* 0x000fe20007f5e0ff */
[----:B------:R-:W-:Y:S01]  /*1f60*/  IMAD.X R121, R94, 0x1, R91, P0 ;  /* 0x000000015e797824 */ /* 0x000fe200000e065b */
[----:B--2---:R-:W-:Y:S01]  /*1f70*/  IADD3 R96, P1, R96, 0x40, RZ ;  /* 0x0000004060607810 */ /* 0x004fe20007f3e0ff */
[C---:B---3--:R5:W5:Y:S01]  /*1f80*/  HMMA.16816.F32 R20, R64.reuse, R56, R20 ;  /* 0x000000384014723c */ /* 0x048b620000001814 */
[----:B------:R1:W-:Y:S04]  /*1f90*/  LDGSTS.E.BYPASS.LTC128B.128 [R114+0x7000], [R122.64], P4 ;  /* 0x070000007a727fae */ /* 0x0003e8000a101d4a */
[----:B------:R-:W-:Y:S01]  /*1fa0*/  IADD3 R98, P0, R98, 0x40, RZ ;  /* 0x0000004062627810 */ /* 0x000fe20007f1e0ff */
[----:B-----5:R-:W-:Y:S01]  /*1fb0*/  IMAD.MOV.U32 R53, RZ, RZ, R110 ;  /* 0x000000ffff357224 */ /* 0x020fe200078e006e */
[----:B------:R1:W-:Y:S01]  /*1fc0*/  LDGSTS.E.BYPASS.LTC128B.128 [R114+0x7400], [R120.64], P3 ;  /* 0x0740000078727fae */ /* 0x0003e20009901d4a */
[C---:B------:R5:W5:Y:S03]  /*1fd0*/  HMMA.16816.F32 R24, R64.reuse, R58, R24 ;  /* 0x0000003a4018723c */ /* 0x040b660000001818 */
[----:B------:R-:W-:Y:S01]  /*1fe0*/  ISETP.LE.AND P3, PT, R107, UR5, PT ;  /* 0x000000056b007c0c */ /* 0x000fe2000bf63270 */
[----:B------:R-:W-:Y:S01]  /*1ff0*/  IMAD.X R94, R94, 0x1, R92, P2 ;  /* 0x000000015e5e7824 */ /* 0x000fe200010e065c */
[----:B------:R-:W0:Y:S01]  /*2000*/  LDGDEPBAR ;  /* 0x00000000000079af */ /* 0x000e220000000000 */
[----:B------:R-:W-:Y:S01]  /*2010*/  IADD3 R100, R100, 0x1, RZ ;  /* 0x0000000164647810 */ /* 0x000fe20007ffe0ff */
[----:B------:R-:W-:Y:S01]  /*2020*/  IMAD.X R97, RZ, RZ, R97, P1 ;  /* 0x000000ffff617224 */ /* 0x000fe200008e0661 */
[C---:B------:R5:W5:Y:S04]  /*2030*/  HMMA.16816.F32 R28, R64.reuse, R60, R28 ;  /* 0x0000003c401c723c */ /* 0x040b68000000181c */
[----:B------:R-:W-:Y:S01]  /*2040*/  IADD3 R102, R102, 0x1000, RZ ;  /* 0x0000100066667810 */ /* 0x000fe20007ffe0ff */
[----:B------:R-:W-:Y:S01]  /*2050*/  IMAD.X R99, RZ, RZ, R99, P0 ;  /* 0x000000ffff637224 */ /* 0x000fe200000e0663 */
[----:B------:R-:W-:Y:S02]  /*2060*/  IADD3 R101, R101, 0x800, RZ ;  /* 0x0000080065657810 */ /* 0x000fe40007ffe0ff */
[----:B------:R5:W5:Y:S01]  /*2070*/  HMMA.16816.F32 R32, R64, R62, R32 ;  /* 0x0000003e4020723c */ /* 0x000b620000001820 */
[----:B------:R-:W-:Y:S04]  /*2080*/  DEPBAR.LE SB0, 0x6 ;  /* 0x000081800000791a */ /* 0x000fe80000000000 */
[----:B------:R-:W-:Y:S06]  /*2090*/  BAR.SYNC.DEFER_BLOCKING 0x0 ;  /* 0x0000000000007b1d */ /* 0x000fec0000010000 */
[----:B------:R1:W2:Y:S06]  /*20a0*/  LDSM.16.M88.4 R36, [R108+UR8] ;  /* 0x000000086c24783b */ /* 0x0002ac0008000200 */
[----:B------:R1:W2:Y:S01]  /*20b0*/  LDSM.16.M88.4 R48, [R109+UR8] ;  /* 0x000000086d30783b */ /* 0x0002a20008000200 */
[----:B------:R-:W-:Y:S05]  /*20c0*/  UIADD3 UR8, UR8, 0x800, URZ ;  /* 0x0000080008087890 */ /* 0x000fea000fffe03f */
[----:B------:R1:W2:Y:S06]  /*20d0*/  LDSM.16.MT88.4 R40, [R111] ;  /* 0x000000006f28783b */ /* 0x0002ac0000004200 */
[----:B------:R1:W2:Y:S01]  /*20e0*/  LDSM.16.MT88.4 R44, [R113] ;  /* 0x00000000712c783b */ /* 0x0002a20000004200 */
[----:B------:R-:W-:-:S05]  /*20f0*/  @!P3 BRA `(.L_x_1) ;  /* 0xfffff9700000b947 */ /* 0x000fca000383ffff */
.L_x_0:
[----:B------:R-:W-:-:S04]  /*2100*/  DEPBAR.LE SB0, 0x0 ;  /* 0x000080000000791a */ /* 0x000fc80000000000 */
[----:B------:R-:W-:Y:S01]  /*2110*/  IMAD R80, R81, 0x4, R80 ;  /* 0x0000000451507824 */ /* 0x000fe200078e0250 */
[----:B------:R-:W-:Y:S01]  /*2120*/  F2FP.F16.F32.PACK_AB R16, R17, R16 ;  /* 0x000000101110723e */ /* 0x000fe200000000ff */
[----:B------:R-:W-:Y:S01]  /*2130*/  IMAD.IADD R77, R77, 0x1, R70 ;  /* 0x000000014d4d7824 */ /* 0x000fe200078e0246 */
[----:B------:R-:W-:Y:S01]  /*2140*/  F2FP.F16.F32.PACK_AB R4, R5, R4 ;  /* 0x000000040504723e */ /* 0x000fe200000000ff */
[----:B------:R-:W-:Y:S01]  /*2150*/  IMAD R80, R83, 0x24, R80 ;  /* 0x0000002453507824 */ /* 0x000fe200078e0250 */
[----:B------:R-:W-:Y:S01]  /*2160*/  F2FP.F16.F32.PACK_AB R6, R7, R6 ;  /* 0x000000060706723e */ /* 0x000fe200000000ff */
[----:B------:R-:W-:Y:S01]  /*2170*/  IMAD.IADD R75, R75, 0x1, R70 ;  /* 0x000000014b4b7824 */ /* 0x000fe200078e0246 */
[----:B------:R-:W-:Y:S01]  /*2180*/  F2FP.F16.F32.PACK_AB R0, R9, R8 ;  /* 0x000000080900723e */ /* 0x000fe200000000ff */
[----:B------:R-:W-:Y:S01]  /*2190*/  IMAD.SHL.U32 R17, R80, 0x2, RZ ;  /* 0x0000000250117824 */ /* 0x000fe200078e00ff */
[----:B------:R-:W-:Y:S02]  /*21a0*/  F2FP.F16.F32.PACK_AB R2, R11, R10 ;  /* 0x0000000a0b02723e */ /* 0x000fe400000000ff */
[----:B------:R-:W-:Y:S01]  /*21b0*/  F2FP.F16.F32.PACK_AB R3, R13, R12 ;  /* 0x0000000c0d03723e */ /* 0x000fe200000000ff */
[----:B------:R-:W-:Y:S01]  /*21c0*/  IMAD.SHL.U32 R17, R17, 0x2, RZ ;  /* 0x0000000211117824 */ /* 0x000fe200078e00ff */
[----:B------:R-:W-:Y:S01]  /*21d0*/  BAR.SYNC.DEFER_BLOCKING 0x0 ;  /* 0x0000000000007b1d */ /* 0x000fe20000010000 */
[----:B------:R-:W-:-:S02]  /*21e0*/  F2FP.F16.F32.PACK_AB R5, R15, R14 ;  /* 0x0000000e0f05723e */ /* 0x000fc400000000ff */
[----:B------:R-:W-:Y:S01]  /*21f0*/  F2FP.F16.F32.PACK_AB R18, R19, R18 ;  /* 0x000000121312723e */ /* 0x000fe200000000ff */
[----:B------:R-:W-:Y:S01]  /*2200*/  IMAD R19, R79, 0x48, R82 ;  /* 0x000000484f137824 */ /* 0x000fe200078e0252 */
[----:B------:R-:W-:Y:S02]  /*2210*/  F2FP.F16.F32.PACK_AB R20, R21, R20 ;  /* 0x000000141514723e */ /* 0x000fe400000000ff */
[----:B------:R-:W-:Y:S01]  /*2220*/  F2FP.F16.F32.PACK_AB R22, R23, R22 ;  /* 0x000000161716723e */ /* 0x000fe200000000ff */
[----:B------:R-:W-:Y:S01]  /*2230*/  IMAD.SHL.U32 R19, R19, 0x2, RZ ;  /* 0x0000000213137824 */ /* 0x000fe200078e00ff */
[----:B-----5:R-:W-:Y:S02]  /*2240*/  F2FP.F16.F32.PACK_AB R24, R25, R24 ;  /* 0x000000181918723e */ /* 0x020fe400000000ff */
[----:B------:R-:W-:Y:S02]  /*2250*/  F2FP.F16.F32.PACK_AB R26, R27, R26 ;  /* 0x0000001a1b1a723e */ /* 0x000fe400000000ff */
[----:B------:R-:W-:-:S02]  /*2260*/  F2FP.F16.F32.PACK_AB R28, R29, R28 ;  /* 0x0000001c1d1c723e */ /* 0x000fc400000000ff */
[----:B------:R-:W-:Y:S02]  /*2270*/  F2FP.F16.F32.PACK_AB R30, R31, R30 ;  /* 0x0000001e1f1e723e */ /* 0x000fe400000000ff */
[----:B------:R-:W-:Y:S02]  /*2280*/  F2FP.F16.F32.PACK_AB R32, R33, R32 ;  /* 0x000000202120723e */ /* 0x000fe400000000ff */
[----:B------:R-:W-:Y:S02]  /*2290*/  F2FP.F16.F32.PACK_AB R34, R35, R34 ;  /* 0x000000222322723e */ /* 0x000fe400000000ff */
[----:B------:R-:W-:Y:S01]  /*22a0*/  LOP3.LUT R79, R70, R79, RZ, 0xfc, !PT ;  /* 0x0000004f464f7212 */ /* 0x000fe200078efcff */
[----:B------:R-:W-:Y:S01]  /*22b0*/  IMAD.IADD R70, R73, 0x1, R70 ;  /* 0x0000000149467824 */ /* 0x000fe200078e0246 */
[----:B------:R-:W-:Y:S01]  /*22c0*/  ISETP.GE.AND P2, PT, R69, c[0x0][0x17c], PT ;  /* 0x00005f0045007a0c */ /* 0x000fe20003f46270 */
[----:B------:R-:W-:Y:S03]  /*22d0*/  STS [R17], R4 ;  /* 0x0000000411007388 */ /* 0x000fe60000000800 */
[----:B------:R-:W-:Y:S01]  /*22e0*/  ISETP.LT.AND P3, PT, R79, c[0x0][0x178], !P2 ;  /* 0x00005e004f007a0c */ /* 0x000fe20005761270 */
[----:B------:R-:W-:Y:S01]  /*22f0*/  STS [R17+0x480], R6 ;  /* 0x0004800611007388 */ /* 0x000fe20000000800 */
[----:B------:R-:W-:-:S02]  /*2300*/  ISETP.LT.AND P1, PT, R77, c[0x0][0x178], !P2 ;  /* 0x00005e004d007a0c */ /* 0x000fc40005721270 */
[----:B------:R-:W-:Y:S01]  /*2310*/  ISETP.LT.AND P0, PT, R75, c[0x0][0x178], !P2 ;  /* 0x00005e004b007a0c */ /* 0x000fe20005701270 */
[----:B------:R3:W-:Y:S01]  /*2320*/  STS [R17+0x20], R0 ;  /* 0x0000200011007388 */ /* 0x0007e20000000800 */
[----:B------:R-:W-:-:S03]  /*2330*/  ISETP.LT.AND P2, PT, R70, c[0x0][0x178], !P2 ;  /* 0x00005e0046007a0c */ /* 0x000fc60005741270 */
[----:B------:R2:W-:Y:S04]  /*2340*/  STS [R17+0x4a0], R2 ;  /* 0x0004a00211007388 */ /* 0x0005e80000000800 */
[----:B------:R1:W-:Y:S04]  /*2350*/  STS [R17+0x40], R3 ;  /* 0x0000400311007388 */ /* 0x0003e80000000800 */
[----:B------:R-:W-:Y:S04]  /*2360*/  STS [R17+0x4c0], R5 ;  /* 0x0004c00511007388 */ /* 0x000fe80000000800 */
[----:B------:R1:W-:Y:S04]  /*2370*/  STS [R17+0x60], R16 ;  /* 0x0000601011007388 */ /* 0x0003e80000000800 */
[----:B------:R-:W-:Y:S04]  /*2380*/  STS [R17+0x4e0], R18 ;  /* 0x0004e01211007388 */ /* 0x000fe80000000800 */
[----:B------:R-:W-:Y:S01]  /*2390*/  BAR.SYNC.DEFER_BLOCKING 0x0 ;  /* 0x0000000000007b1d */ /* 0x000fe20000010000 */
[----:B---3--:R-:W-:-:S02]  /*23a0*/  IMAD R0, R79, c[0x0][0x18c], RZ ;  /* 0x000063004f007a24 */ /* 0x008fc400078e02ff */
[----:B--2---:R-:W-:-:S04]  /*23b0*/  IMAD R2, R75, c[0x0][0x18c], RZ ;  /* 0x000063004b027a24 */ /* 0x004fc800078e02ff */
[----:B-1----:R-:W-:-:S06]  /*23c0*/  IMAD.WIDE R2, R2, R71, c[0x0][0x170] ;  /* 0x00005c0002027625 */ /* 0x002fcc00078e0247 */
[----:B------:R-:W-:-:S04]  /*23d0*/  IMAD.WIDE R2, R69, 0x2, R2 ;  /* 0x0000000245027825 */ /* 0x000fc800078e0202 */
[----:B------:R-:W-:Y:S01]  /*23e0*/  IMAD R16, R77, c[0x0][0x18c], RZ ;  /* 0x000063004d107a24 */ /* 0x000fe200078e02ff */
[----:B------:R-:W1:Y:S04]  /*23f0*/  LDS.128 R12, [R19] ;  /* 0x00000000130c7984 */ /* 0x000e680000000c00 */
[----:B------:R-:W2:Y:S04]  /*2400*/  LDS.128 R8, [R19+0x480] ;  /* 0x0004800013087984 */ /* 0x000ea80000000c00 */
[----:B------:R-:W-:Y:S06]  /*2410*/  BAR.SYNC.DEFER_BLOCKING 0x0 ;  /* 0x0000000000007b1d */ /* 0x000fec0000010000 */
[----:B------:R3:W-:Y:S04]  /*2420*/  STS [R17], R20 ;  /* 0x0000001411007388 */ /* 0x0007e80000000800 */
[----:B------:R1:W-:Y:S04]  /*2430*/  STS [R17+0x480], R22 ;  /* 0x0004801611007388 */ /* 0x0003e80000000800 */
[----:B------:R-:W-:Y:S04]  /*2440*/  STS [R17+0x20], R24 ;  /* 0x0000201811007388 */ /* 0x000fe80000000800 */
[----:B------:R-:W-:Y:S04]  /*2450*/  STS [R17+0x4a0], R26 ;  /* 0x0004a01a11007388 */ /* 0x000fe80000000800 */
[----:B------:R-:W-:Y:S04]  /*2460*/  STS [R17+0x40], R28 ;  /* 0x0000401c11007388 */ /* 0x000fe80000000800 */
[----:B------:R-:W-:Y:S04]  /*2470*/  STS [R17+0x4c0], R30 ;  /* 0x0004c01e11007388 */ /* 0x000fe80000000800 */
[----:B------:R-:W-:Y:S01]  /*2480*/  STS [R17+0x60], R32 ;  /* 0x0000602011007388 */ /* 0x000fe20000000800 */
[----:B---3--:R-:W-:-:S03]  /*2490*/  IMAD.WIDE R20, R0, R71, c[0x0][0x170] ;  /* 0x00005c0000147625 */ /* 0x008fc600078e0247 */
[----:B------:R3:W-:Y:S01]  /*24a0*/  STS [R17+0x4e0], R34 ;  /* 0x0004e02211007388 */ /* 0x0007e20000000800 */
[----:B------:R-:W-:Y:S02]  /*24b0*/  IMAD R0, R70, c[0x0][0x18c], RZ ;  /* 0x0000630046007a24 */ /* 0x000fe400078e02ff */
[----:B------:R-:W-:Y:S01]  /*24c0*/  IMAD.WIDE R20, R69, 0x2, R20 ;  /* 0x0000000245147825 */ /* 0x000fe200078e0214 */
[----:B------:R-:W-:Y:S03]  /*24d0*/  BAR.SYNC.DEFER_BLOCKING 0x0 ;  /* 0x0000000000007b1d */ /* 0x000fe60000010000 */
[----:B-1----:R-:W-:-:S06]  /*24e0*/  IMAD.WIDE R22, R0, R71, c[0x0][0x170] ;  /* 0x00005c0000167625 */ /* 0x002fcc00078e0247 */
[----:B------:R-:W-:-:S04]  /*24f0*/  IMAD.WIDE R22, R69, 0x2, R22 ;  /* 0x0000000245167825 */ /* 0x000fc800078e0216 */
[----:B---3--:R-:W-:Y:S01]  /*2500*/  IMAD.WIDE R16, R16, R71, c[0x0][0x170] ;  /* 0x00005c0010107625 */ /* 0x008fe200078e0247 */
[----:B------:R-:W1:Y:S05]  /*2510*/  LDS.128 R4, [R19] ;  /* 0x0000000013047984 */ /* 0x000e6a0000000c00 */
[----:B------:R-:W-:Y:S01]  /*2520*/  IMAD.WIDE R16, R69, 0x2, R16 ;  /* 0x0000000245107825 */ /* 0x000fe200078e0210 */
[----:B------:R3:W-:Y:S04]  /*2530*/  @P3 STG.E.128 [R20.64], R12 ;  /* 0x0000000c14003986 */ /* 0x0007e8000c101d0a */
[----:B--2---:R3:W-:Y:S04]  /*2540*/  @P1 STG.E.128 [R16.64], R8 ;  /* 0x0000000810001986 */ /* 0x0047e8000c101d0a */
[----:B-1----:R3:W-:Y:S01]  /*2550*/  @P0 STG.E.128 [R2.64], R4 ;  /* 0x0000000402000986 */ /* 0x0027e2000c101d0a */
[----:B------:R-:W-:Y:S05]  /*2560*/  @!P2 EXIT ;  /* 0x000000000000a94d */ /* 0x000fea0003800000 */
[----:B---3--:R-:W1:Y:S04]  /*2570*/  LDS.128 R4, [R19+0x480] ;  /* 0x0004800013047984 */ /* 0x008e680000000c00 */
[----:B-1----:R-:W-:Y:S01]  /*2580*/  STG.E.128 [R22.64], R4 ;  /* 0x0000000416007986 */ /* 0x002fe2000c101d0a */
[----:B------:R-:W-:Y:S05]  /*2590*/  EXIT ;  /* 0x000000000000794d */ /* 0x000fea0003800000 */
.L_x_2:
[----:B------:R-:W-:-:S00]  /*25a0*/  BRA `(.L_x_2) ;  /* 0xfffffff000007947 */ /* 0x000fc0000383ffff */
[----:B------:R-:W-:-:S00]  /*25b0*/  NOP ;  /* 0x0000000000007918 */ /* 0x000fc00000000000 */
        /* <DEDUP_REMOVED lines=12> */
.L_x_3:


//--------------------- .nv.shared.matmul_kernel_0d1d2d3d4d5d6d7c8d9c10d11c --------------------------
	.section	.nv.shared.matmul_kernel_0d1d2d3d4d5d6d7c8d9c10d11c,"aw",@nobits
	.align	16
